//
// Generated by NVIDIA NVVM Compiler
//
// Compiler Build ID: CL-36424714
// Cuda compilation tools, release 13.0, V13.0.88
// Based on NVVM 20.0.0
//

.version 9.0
.target sm_100
.address_size 64

	// .globl	_Z27gemm_shared_pingpong_float4PKfS0_Pfiii
// _ZZ27gemm_shared_pingpong_float4PKfS0_PfiiiE2As has been demoted
// _ZZ27gemm_shared_pingpong_float4PKfS0_PfiiiE2Bs has been demoted
// _ZZ20gemm_shared_pingpongPKfS0_PfiiiE2As has been demoted
// _ZZ20gemm_shared_pingpongPKfS0_PfiiiE2Bs has been demoted

.visible .entry _Z27gemm_shared_pingpong_float4PKfS0_Pfiii(
	.param .u64 .ptr .align 1 _Z27gemm_shared_pingpong_float4PKfS0_Pfiii_param_0,
	.param .u64 .ptr .align 1 _Z27gemm_shared_pingpong_float4PKfS0_Pfiii_param_1,
	.param .u64 .ptr .align 1 _Z27gemm_shared_pingpong_float4PKfS0_Pfiii_param_2,
	.param .u32 _Z27gemm_shared_pingpong_float4PKfS0_Pfiii_param_3,
	.param .u32 _Z27gemm_shared_pingpong_float4PKfS0_Pfiii_param_4,
	.param .u32 _Z27gemm_shared_pingpong_float4PKfS0_Pfiii_param_5
)
{
	.reg .pred 	%p<47>;
	.reg .b32 	%r<92>;
	.reg .b32 	%f<183>;
	.reg .b64 	%rd<46>;
	// demoted variable
	.shared .align 4 .b8 _ZZ27gemm_shared_pingpong_float4PKfS0_PfiiiE2As[10240];
	// demoted variable
	.shared .align 4 .b8 _ZZ27gemm_shared_pingpong_float4PKfS0_PfiiiE2Bs[10240];
	ld.param.u64 	%rd8, [_Z27gemm_shared_pingpong_float4PKfS0_Pfiii_param_0];
	ld.param.u64 	%rd9, [_Z27gemm_shared_pingpong_float4PKfS0_Pfiii_param_1];
	ld.param.u64 	%rd7, [_Z27gemm_shared_pingpong_float4PKfS0_Pfiii_param_2];
	ld.param.u32 	%r27, [_Z27gemm_shared_pingpong_float4PKfS0_Pfiii_param_3];
	ld.param.u32 	%r28, [_Z27gemm_shared_pingpong_float4PKfS0_Pfiii_param_4];
	ld.param.u32 	%r29, [_Z27gemm_shared_pingpong_float4PKfS0_Pfiii_param_5];
	cvta.to.global.u64 	%rd1, %rd9;
	cvta.to.global.u64 	%rd2, %rd8;
	mov.u32 	%r1, %tid.x;
	mov.u32 	%r2, %tid.y;
	mov.u32 	%r30, %ctaid.x;
	shl.b32 	%r31, %r30, 5;
	add.s32 	%r3, %r31, %r2;
	mov.u32 	%r32, %ctaid.y;
	shl.b32 	%r33, %r32, 5;
	add.s32 	%r4, %r33, %r1;
	setp.ge.s32 	%p2, %r3, %r27;
	mov.u32 	%r34, _ZZ27gemm_shared_pingpong_float4PKfS0_PfiiiE2As;
	mad.lo.s32 	%r5, %r2, 160, %r34;
	shl.b32 	%r35, %r1, 2;
	add.s32 	%r6, %r5, %r35;
	@%p2 bra 	$L__BB0_12;
	and.b32  	%r38, %r1, 3;
	setp.ne.s32 	%p4, %r38, 0;
	@%p4 bra 	$L__BB0_14;
	and.b32  	%r39, %r28, 3;
	setp.eq.s32 	%p5, %r39, 0;
	add.s32 	%r7, %r1, 3;
	setp.lt.s32 	%p6, %r7, %r28;
	and.pred  	%p7, %p5, %p6;
	@%p7 bra 	$L__BB0_63;
	mul.lo.s32 	%r8, %r28, %r3;
	setp.lt.s32 	%p8, %r1, %r28;
	mov.f32 	%f165, 0f00000000;
	@%p8 bra 	$L__BB0_4;
	bra.uni 	$L__BB0_5;
$L__BB0_4:
	add.s32 	%r41, %r1, %r8;
	mul.wide.s32 	%rd10, %r41, 4;
	add.s64 	%rd11, %rd2, %rd10;
	ld.global.nc.f32 	%f165, [%rd11];
$L__BB0_5:
	st.shared.f32 	[%r6], %f165;
	add.s32 	%r42, %r1, 1;
	setp.ge.s32 	%p9, %r42, %r28;
	cvt.s64.s32 	%rd12, %r8;
	cvt.u64.u32 	%rd13, %r1;
	add.s64 	%rd14, %rd13, %rd12;
	shl.b64 	%rd15, %rd14, 2;
	add.s64 	%rd3, %rd2, %rd15;
	mov.f32 	%f166, 0f00000000;
	@%p9 bra 	$L__BB0_7;
	ld.global.nc.f32 	%f166, [%rd3+4];
$L__BB0_7:
	st.shared.f32 	[%r6+4], %f166;
	add.s32 	%r43, %r1, 2;
	setp.ge.s32 	%p10, %r43, %r28;
	mov.f32 	%f167, 0f00000000;
	@%p10 bra 	$L__BB0_9;
	ld.global.nc.f32 	%f167, [%rd3+8];
$L__BB0_9:
	setp.ge.s32 	%p11, %r7, %r28;
	st.shared.f32 	[%r6+8], %f167;
	mov.f32 	%f168, 0f00000000;
	@%p11 bra 	$L__BB0_11;
	ld.global.nc.f32 	%f168, [%rd3+12];
$L__BB0_11:
	st.shared.f32 	[%r6+12], %f168;
	bra.uni 	$L__BB0_14;
$L__BB0_12:
	and.b32  	%r36, %r1, 3;
	setp.ne.s32 	%p3, %r36, 0;
	@%p3 bra 	$L__BB0_14;
	mov.b32 	%r37, 0;
	st.shared.u32 	[%r6], %r37;
	st.shared.u32 	[%r6+4], %r37;
	st.shared.u32 	[%r6+8], %r37;
	st.shared.u32 	[%r6+12], %r37;
$L__BB0_14:
	setp.ge.s32 	%p12, %r2, %r28;
	mov.u32 	%r45, _ZZ27gemm_shared_pingpong_float4PKfS0_PfiiiE2Bs;
	mad.lo.s32 	%r9, %r2, 160, %r45;
	add.s32 	%r10, %r9, %r35;
	@%p12 bra 	$L__BB0_26;
	and.b32  	%r49, %r1, 3;
	setp.ne.s32 	%p14, %r49, 0;
	@%p14 bra 	$L__BB0_28;
	and.b32  	%r50, %r29, 3;
	setp.eq.s32 	%p15, %r50, 0;
	add.s32 	%r11, %r4, 3;
	setp.lt.s32 	%p16, %r11, %r29;
	and.pred  	%p17, %p15, %p16;
	@%p17 bra 	$L__BB0_64;
	mul.lo.s32 	%r12, %r29, %r2;
	setp.lt.s32 	%p18, %r4, %r29;
	mov.f32 	%f169, 0f00000000;
	@%p18 bra 	$L__BB0_18;
	bra.uni 	$L__BB0_19;
$L__BB0_18:
	add.s32 	%r52, %r4, %r12;
	mul.wide.u32 	%rd18, %r52, 4;
	add.s64 	%rd19, %rd1, %rd18;
	ld.global.nc.f32 	%f169, [%rd19];
$L__BB0_19:
	st.shared.f32 	[%r10], %f169;
	add.s32 	%r53, %r4, 1;
	setp.ge.s32 	%p19, %r53, %r29;
	cvt.u64.u32 	%rd20, %r12;
	cvt.u64.u32 	%rd21, %r4;
	add.s64 	%rd22, %rd21, %rd20;
	shl.b64 	%rd23, %rd22, 2;
	add.s64 	%rd4, %rd1, %rd23;
	mov.f32 	%f170, 0f00000000;
	@%p19 bra 	$L__BB0_21;
	ld.global.nc.f32 	%f170, [%rd4+4];
$L__BB0_21:
	st.shared.f32 	[%r10+4], %f170;
	add.s32 	%r54, %r4, 2;
	setp.ge.s32 	%p20, %r54, %r29;
	mov.f32 	%f171, 0f00000000;
	@%p20 bra 	$L__BB0_23;
	ld.global.nc.f32 	%f171, [%rd4+8];
$L__BB0_23:
	setp.ge.s32 	%p21, %r11, %r29;
	st.shared.f32 	[%r10+8], %f171;
	mov.f32 	%f172, 0f00000000;
	@%p21 bra 	$L__BB0_25;
	ld.global.nc.f32 	%f172, [%rd4+12];
$L__BB0_25:
	st.shared.f32 	[%r10+12], %f172;
	bra.uni 	$L__BB0_28;
$L__BB0_26:
	and.b32  	%r47, %r1, 3;
	setp.ne.s32 	%p13, %r47, 0;
	@%p13 bra 	$L__BB0_28;
	mov.b32 	%r48, 0;
	st.shared.u32 	[%r10], %r48;
	st.shared.u32 	[%r10+4], %r48;
	st.shared.u32 	[%r10+8], %r48;
	st.shared.u32 	[%r10+12], %r48;
$L__BB0_28:
	bar.sync 	0;
	setp.lt.s32 	%p22, %r28, 1;
	mov.f32 	%f182, 0f00000000;
	@%p22 bra 	$L__BB0_60;
	and.b32  	%r13, %r1, 3;
	and.b32  	%r14, %r28, 3;
	mul.lo.s32 	%r15, %r28, %r3;
	and.b32  	%r57, %r29, 3;
	setp.eq.s32 	%p23, %r57, 0;
	add.s32 	%r16, %r4, 3;
	setp.lt.s32 	%p24, %r16, %r29;
	and.pred  	%p1, %p23, %p24;
	mov.f32 	%f182, 0f00000000;
	mov.b32 	%r90, 0;
	cvt.s64.s32 	%rd30, %r15;
	cvt.u64.u32 	%rd38, %r4;
	mov.u32 	%r91, %r90;
$L__BB0_30:
	mov.u32 	%r17, %r90;
	mul.lo.s32 	%r59, %r91, 5120;
	add.s32 	%r60, %r5, %r59;
	shl.b32 	%r61, %r1, 2;
	mov.u32 	%r62, _ZZ27gemm_shared_pingpong_float4PKfS0_PfiiiE2Bs;
	add.s32 	%r63, %r62, %r61;
	add.s32 	%r64, %r63, %r59;
	ld.shared.f32 	%f54, [%r60];
	ld.shared.f32 	%f55, [%r64];
	fma.rn.f32 	%f56, %f54, %f55, %f182;
	ld.shared.f32 	%f57, [%r60+4];
	ld.shared.f32 	%f58, [%r64+160];
	fma.rn.f32 	%f59, %f57, %f58, %f56;
	ld.shared.f32 	%f60, [%r60+8];
	ld.shared.f32 	%f61, [%r64+320];
	fma.rn.f32 	%f62, %f60, %f61, %f59;
	ld.shared.f32 	%f63, [%r60+12];
	ld.shared.f32 	%f64, [%r64+480];
	fma.rn.f32 	%f65, %f63, %f64, %f62;
	ld.shared.f32 	%f66, [%r60+16];
	ld.shared.f32 	%f67, [%r64+640];
	fma.rn.f32 	%f68, %f66, %f67, %f65;
	ld.shared.f32 	%f69, [%r60+20];
	ld.shared.f32 	%f70, [%r64+800];
	fma.rn.f32 	%f71, %f69, %f70, %f68;
	ld.shared.f32 	%f72, [%r60+24];
	ld.shared.f32 	%f73, [%r64+960];
	fma.rn.f32 	%f74, %f72, %f73, %f71;
	ld.shared.f32 	%f75, [%r60+28];
	ld.shared.f32 	%f76, [%r64+1120];
	fma.rn.f32 	%f77, %f75, %f76, %f74;
	ld.shared.f32 	%f78, [%r60+32];
	ld.shared.f32 	%f79, [%r64+1280];
	fma.rn.f32 	%f80, %f78, %f79, %f77;
	ld.shared.f32 	%f81, [%r60+36];
	ld.shared.f32 	%f82, [%r64+1440];
	fma.rn.f32 	%f83, %f81, %f82, %f80;
	ld.shared.f32 	%f84, [%r60+40];
	ld.shared.f32 	%f85, [%r64+1600];
	fma.rn.f32 	%f86, %f84, %f85, %f83;
	ld.shared.f32 	%f87, [%r60+44];
	ld.shared.f32 	%f88, [%r64+1760];
	fma.rn.f32 	%f89, %f87, %f88, %f86;
	ld.shared.f32 	%f90, [%r60+48];
	ld.shared.f32 	%f91, [%r64+1920];
	fma.rn.f32 	%f92, %f90, %f91, %f89;
	ld.shared.f32 	%f93, [%r60+52];
	ld.shared.f32 	%f94, [%r64+2080];
	fma.rn.f32 	%f95, %f93, %f94, %f92;
	ld.shared.f32 	%f96, [%r60+56];
	ld.shared.f32 	%f97, [%r64+2240];
	fma.rn.f32 	%f98, %f96, %f97, %f95;
	ld.shared.f32 	%f99, [%r60+60];
	ld.shared.f32 	%f100, [%r64+2400];
	fma.rn.f32 	%f101, %f99, %f100, %f98;
	ld.shared.f32 	%f102, [%r60+64];
	ld.shared.f32 	%f103, [%r64+2560];
	fma.rn.f32 	%f104, %f102, %f103, %f101;
	ld.shared.f32 	%f105, [%r60+68];
	ld.shared.f32 	%f106, [%r64+2720];
	fma.rn.f32 	%f107, %f105, %f106, %f104;
	ld.shared.f32 	%f108, [%r60+72];
	ld.shared.f32 	%f109, [%r64+2880];
	fma.rn.f32 	%f110, %f108, %f109, %f107;
	ld.shared.f32 	%f111, [%r60+76];
	ld.shared.f32 	%f112, [%r64+3040];
	fma.rn.f32 	%f113, %f111, %f112, %f110;
	ld.shared.f32 	%f114, [%r60+80];
	ld.shared.f32 	%f115, [%r64+3200];
	fma.rn.f32 	%f116, %f114, %f115, %f113;
	ld.shared.f32 	%f117, [%r60+84];
	ld.shared.f32 	%f118, [%r64+3360];
	fma.rn.f32 	%f119, %f117, %f118, %f116;
	ld.shared.f32 	%f120, [%r60+88];
	ld.shared.f32 	%f121, [%r64+3520];
	fma.rn.f32 	%f122, %f120, %f121, %f119;
	ld.shared.f32 	%f123, [%r60+92];
	ld.shared.f32 	%f124, [%r64+3680];
	fma.rn.f32 	%f125, %f123, %f124, %f122;
	ld.shared.f32 	%f126, [%r60+96];
	ld.shared.f32 	%f127, [%r64+3840];
	fma.rn.f32 	%f128, %f126, %f127, %f125;
	ld.shared.f32 	%f129, [%r60+100];
	ld.shared.f32 	%f130, [%r64+4000];
	fma.rn.f32 	%f131, %f129, %f130, %f128;
	ld.shared.f32 	%f132, [%r60+104];
	ld.shared.f32 	%f133, [%r64+4160];
	fma.rn.f32 	%f134, %f132, %f133, %f131;
	ld.shared.f32 	%f135, [%r60+108];
	ld.shared.f32 	%f136, [%r64+4320];
	fma.rn.f32 	%f137, %f135, %f136, %f134;
	ld.shared.f32 	%f138, [%r60+112];
	ld.shared.f32 	%f139, [%r64+4480];
	fma.rn.f32 	%f140, %f138, %f139, %f137;
	ld.shared.f32 	%f141, [%r60+116];
	ld.shared.f32 	%f142, [%r64+4640];
	fma.rn.f32 	%f143, %f141, %f142, %f140;
	ld.shared.f32 	%f144, [%r60+120];
	ld.shared.f32 	%f145, [%r64+4800];
	fma.rn.f32 	%f146, %f144, %f145, %f143;
	ld.shared.f32 	%f147, [%r60+124];
	ld.shared.f32 	%f148, [%r64+4960];
	fma.rn.f32 	%f182, %f147, %f148, %f146;
	bar.sync 	0;
	xor.b32  	%r91, %r91, 1;
	add.s32 	%r90, %r17, 32;
	setp.ge.s32 	%p25, %r90, %r28;
	@%p25 bra 	$L__BB0_59;
	setp.ge.s32 	%p26, %r3, %r27;
	@%p26 bra 	$L__BB0_43;
	setp.ne.s32 	%p28, %r13, 0;
	@%p28 bra 	$L__BB0_45;
	setp.eq.s32 	%p29, %r14, 0;
	add.s32 	%r21, %r90, %r1;
	add.s32 	%r22, %r21, 3;
	setp.lt.s32 	%p30, %r22, %r28;
	and.pred  	%p31, %p29, %p30;
	@%p31 bra 	$L__BB0_65;
	setp.lt.s32 	%p32, %r21, %r28;
	add.s32 	%r70, %r17, %r1;
	cvt.u64.u32 	%rd27, %r70;
	add.s64 	%rd28, %rd27, %rd30;
	shl.b64 	%rd29, %rd28, 2;
	add.s64 	%rd5, %rd2, %rd29;
	mov.f32 	%f174, 0f00000000;
	@%p32 bra 	$L__BB0_35;
	bra.uni 	$L__BB0_36;
$L__BB0_35:
	ld.global.nc.f32 	%f174, [%rd5+128];
$L__BB0_36:
	mad.lo.s32 	%r71, %r91, 5120, %r5;
	shl.b32 	%r72, %r1, 2;
	add.s32 	%r23, %r71, %r72;
	st.shared.f32 	[%r23], %f174;
	add.s32 	%r73, %r21, 1;
	setp.ge.s32 	%p33, %r73, %r28;
	mov.f32 	%f175, 0f00000000;
	@%p33 bra 	$L__BB0_38;
	ld.global.nc.f32 	%f175, [%rd5+132];
$L__BB0_38:
	st.shared.f32 	[%r23+4], %f175;
	add.s32 	%r74, %r21, 2;
	setp.ge.s32 	%p34, %r74, %r28;
	mov.f32 	%f176, 0f00000000;
	@%p34 bra 	$L__BB0_40;
	ld.global.nc.f32 	%f176, [%rd5+136];
$L__BB0_40:
	setp.ge.s32 	%p35, %r22, %r28;
	st.shared.f32 	[%r23+8], %f176;
	mov.f32 	%f177, 0f00000000;
	@%p35 bra 	$L__BB0_42;
	ld.global.nc.f32 	%f177, [%rd5+140];
$L__BB0_42:
	st.shared.f32 	[%r23+12], %f177;
	bra.uni 	$L__BB0_45;
$L__BB0_43:
	setp.ne.s32 	%p27, %r13, 0;
	@%p27 bra 	$L__BB0_45;
	mad.lo.s32 	%r65, %r91, 5120, %r5;
	add.s32 	%r67, %r65, %r61;
	mov.b32 	%r68, 0;
	st.shared.u32 	[%r67], %r68;
	st.shared.u32 	[%r67+4], %r68;
	st.shared.u32 	[%r67+8], %r68;
	st.shared.u32 	[%r67+12], %r68;
$L__BB0_45:
	add.s32 	%r24, %r90, %r2;
	setp.ge.s32 	%p36, %r24, %r28;
	@%p36 bra 	$L__BB0_57;
	setp.ne.s32 	%p38, %r13, 0;
	@%p38 bra 	$L__BB0_59;
	@%p1 bra 	$L__BB0_66;
	setp.lt.s32 	%p39, %r4, %r29;
	mul.lo.s32 	%r25, %r24, %r29;
	mov.f32 	%f178, 0f00000000;
	@%p39 bra 	$L__BB0_49;
	bra.uni 	$L__BB0_50;
$L__BB0_49:
	add.s32 	%r81, %r4, %r25;
	mul.wide.s32 	%rd35, %r81, 4;
	add.s64 	%rd36, %rd1, %rd35;
	ld.global.nc.f32 	%f178, [%rd36];
$L__BB0_50:
	add.s32 	%r82, %r4, 1;
	setp.ge.s32 	%p40, %r82, %r29;
	mad.lo.s32 	%r83, %r91, 5120, %r9;
	shl.b32 	%r84, %r1, 2;
	add.s32 	%r26, %r83, %r84;
	st.shared.f32 	[%r26], %f178;
	cvt.s64.s32 	%rd37, %r25;
	add.s64 	%rd39, %rd38, %rd37;
	shl.b64 	%rd40, %rd39, 2;
	add.s64 	%rd6, %rd1, %rd40;
	mov.f32 	%f179, 0f00000000;
	@%p40 bra 	$L__BB0_52;
	ld.global.nc.f32 	%f179, [%rd6+4];
$L__BB0_52:
	add.s32 	%r85, %r4, 2;
	setp.ge.s32 	%p41, %r85, %r29;
	st.shared.f32 	[%r26+4], %f179;
	mov.f32 	%f180, 0f00000000;
	@%p41 bra 	$L__BB0_54;
	ld.global.nc.f32 	%f180, [%rd6+8];
$L__BB0_54:
	setp.ge.s32 	%p42, %r16, %r29;
	st.shared.f32 	[%r26+8], %f180;
	mov.f32 	%f181, 0f00000000;
	@%p42 bra 	$L__BB0_56;
	ld.global.nc.f32 	%f181, [%rd6+12];
$L__BB0_56:
	st.shared.f32 	[%r26+12], %f181;
	bra.uni 	$L__BB0_59;
$L__BB0_57:
	setp.ne.s32 	%p37, %r13, 0;
	@%p37 bra 	$L__BB0_59;
	mad.lo.s32 	%r77, %r91, 5120, %r9;
	shl.b32 	%r78, %r1, 2;
	add.s32 	%r79, %r77, %r78;
	mov.b32 	%r80, 0;
	st.shared.u32 	[%r79], %r80;
	st.shared.u32 	[%r79+4], %r80;
	st.shared.u32 	[%r79+8], %r80;
	st.shared.u32 	[%r79+12], %r80;
$L__BB0_59:
	setp.lt.s32 	%p43, %r90, %r28;
	bar.sync 	0;
	@%p43 bra 	$L__BB0_30;
$L__BB0_60:
	setp.ge.s32 	%p44, %r3, %r27;
	setp.ge.s32 	%p45, %r4, %r29;
	or.pred  	%p46, %p44, %p45;
	@%p46 bra 	$L__BB0_62;
	mad.lo.s32 	%r89, %r29, %r3, %r4;
	cvta.to.global.u64 	%rd43, %rd7;
	mul.wide.s32 	%rd44, %r89, 4;
	add.s64 	%rd45, %rd43, %rd44;
	st.global.f32 	[%rd45], %f182;
$L__BB0_62:
	ret;
$L__BB0_63:
	mad.lo.s32 	%r44, %r28, %r3, %r1;
	mul.wide.s32 	%rd16, %r44, 4;
	add.s64 	%rd17, %rd2, %rd16;
	ld.global.nc.v4.f32 	{%f40, %f41, %f42, %f43}, [%rd17];
	st.shared.v4.f32 	[%r6], {%f40, %f41, %f42, %f43};
	bra.uni 	$L__BB0_14;
$L__BB0_64:
	mad.lo.s32 	%r55, %r29, %r2, %r4;
	mul.wide.u32 	%rd24, %r55, 4;
	add.s64 	%rd25, %rd1, %rd24;
	ld.global.nc.v4.f32 	{%f48, %f49, %f50, %f51}, [%rd25];
	st.shared.v4.f32 	[%r10], {%f48, %f49, %f50, %f51};
	bra.uni 	$L__BB0_28;
$L__BB0_65:
	add.s32 	%r75, %r17, %r1;
	cvt.u64.u32 	%rd31, %r75;
	add.s64 	%rd32, %rd31, %rd30;
	shl.b64 	%rd33, %rd32, 2;
	add.s64 	%rd34, %rd2, %rd33;
	ld.global.nc.v4.f32 	{%f153, %f154, %f155, %f156}, [%rd34+128];
	mad.lo.s32 	%r76, %r91, 5120, %r6;
	st.shared.v4.f32 	[%r76], {%f153, %f154, %f155, %f156};
	bra.uni 	$L__BB0_45;
$L__BB0_66:
	mad.lo.s32 	%r86, %r24, %r29, %r4;
	mul.wide.s32 	%rd41, %r86, 4;
	add.s64 	%rd42, %rd1, %rd41;
	ld.global.nc.v4.f32 	{%f161, %f162, %f163, %f164}, [%rd42];
	mad.lo.s32 	%r87, %r91, 5120, %r10;
	st.shared.v4.f32 	[%r87], {%f161, %f162, %f163, %f164};
	bra.uni 	$L__BB0_59;

}
	// .globl	_Z20gemm_shared_pingpongPKfS0_Pfiii
.visible .entry _Z20gemm_shared_pingpongPKfS0_Pfiii(
	.param .u64 .ptr .align 1 _Z20gemm_shared_pingpongPKfS0_Pfiii_param_0,
	.param .u64 .ptr .align 1 _Z20gemm_shared_pingpongPKfS0_Pfiii_param_1,
	.param .u64 .ptr .align 1 _Z20gemm_shared_pingpongPKfS0_Pfiii_param_2,
	.param .u32 _Z20gemm_shared_pingpongPKfS0_Pfiii_param_3,
	.param .u32 _Z20gemm_shared_pingpongPKfS0_Pfiii_param_4,
	.param .u32 _Z20gemm_shared_pingpongPKfS0_Pfiii_param_5
)
{
	.reg .pred 	%p<19>;
	.reg .b32 	%r<60>;
	.reg .b32 	%f<107>;
	.reg .b64 	%rd<24>;
	// demoted variable
	.shared .align 4 .b8 _ZZ20gemm_shared_pingpongPKfS0_PfiiiE2As[8448];
	// demoted variable
	.shared .align 4 .b8 _ZZ20gemm_shared_pingpongPKfS0_PfiiiE2Bs[8448];
	ld.param.u64 	%rd7, [_Z20gemm_shared_pingpongPKfS0_Pfiii_param_0];
	ld.param.u64 	%rd8, [_Z20gemm_shared_pingpongPKfS0_Pfiii_param_1];
	ld.param.u64 	%rd6, [_Z20gemm_shared_pingpongPKfS0_Pfiii_param_2];
	ld.param.u32 	%r22, [_Z20gemm_shared_pingpongPKfS0_Pfiii_param_3];
	ld.param.u32 	%r23, [_Z20gemm_shared_pingpongPKfS0_Pfiii_param_4];
	ld.param.u32 	%r24, [_Z20gemm_shared_pingpongPKfS0_Pfiii_param_5];
	cvta.to.global.u64 	%rd1, %rd8;
	cvta.to.global.u64 	%rd2, %rd7;
	mov.u32 	%r57, %tid.x;
	mov.u32 	%r55, %tid.y;
	mov.u32 	%r25, %ctaid.x;
	shl.b32 	%r26, %r25, 5;
	add.s32 	%r3, %r26, %r55;
	mov.u32 	%r27, %ctaid.y;
	shl.b32 	%r4, %r27, 5;
	add.s32 	%r5, %r4, %r57;
	setp.ge.s32 	%p1, %r3, %r22;
	setp.ge.s32 	%p2, %r57, %r23;
	mov.u32 	%r28, _ZZ20gemm_shared_pingpongPKfS0_PfiiiE2As;
	mad.lo.s32 	%r6, %r55, 132, %r28;
	shl.b32 	%r29, %r57, 2;
	add.s32 	%r7, %r6, %r29;
	or.pred  	%p3, %p1, %p2;
	@%p3 bra 	$L__BB1_2;
	mad.lo.s32 	%r31, %r23, %r3, %r57;
	mul.wide.s32 	%rd9, %r31, 4;
	add.s64 	%rd10, %rd2, %rd9;
	ld.global.nc.f32 	%f4, [%rd10];
	st.shared.f32 	[%r7], %f4;
	bra.uni 	$L__BB1_3;
$L__BB1_2:
	mov.b32 	%r30, 0;
	st.shared.u32 	[%r7], %r30;
$L__BB1_3:
	setp.ge.s32 	%p4, %r5, %r24;
	setp.ge.s32 	%p5, %r55, %r23;
	mov.u32 	%r32, _ZZ20gemm_shared_pingpongPKfS0_PfiiiE2Bs;
	mad.lo.s32 	%r33, %r55, 132, %r32;
	add.s32 	%r8, %r33, %r29;
	or.pred  	%p6, %p5, %p4;
	@%p6 bra 	$L__BB1_5;
	mad.lo.s32 	%r36, %r24, %r55, %r5;
	mul.wide.u32 	%rd11, %r36, 4;
	add.s64 	%rd12, %rd1, %rd11;
	ld.global.nc.f32 	%f5, [%rd12];
	st.shared.f32 	[%r8], %f5;
	bra.uni 	$L__BB1_6;
$L__BB1_5:
	mov.b32 	%r35, 0;
	st.shared.u32 	[%r8], %r35;
$L__BB1_6:
	bar.sync 	0;
	setp.lt.s32 	%p7, %r23, 1;
	mov.f32 	%f106, 0f00000000;
	@%p7 bra 	$L__BB1_16;
	add.s32 	%r9, %r32, %r29;
	mul.lo.s32 	%r40, %r23, %r3;
	cvt.s64.s32 	%rd13, %r40;
	cvt.u64.u32 	%rd14, %r57;
	add.s64 	%rd15, %rd13, %rd14;
	shl.b64 	%rd16, %rd15, 2;
	add.s64 	%rd17, %rd16, %rd2;
	add.s64 	%rd23, %rd17, 128;
	add.s32 	%r41, %r55, 32;
	mad.lo.s32 	%r42, %r24, %r41, %r57;
	add.s32 	%r56, %r42, %r4;
	shl.b32 	%r11, %r24, 5;
	mov.f32 	%f106, 0f00000000;
	mov.b32 	%r58, 0;
	mov.u32 	%r59, %r58;
$L__BB1_8:
	mul.lo.s32 	%r43, %r59, 4224;
	add.s32 	%r44, %r6, %r43;
	add.s32 	%r45, %r9, %r43;
	ld.shared.f32 	%f8, [%r44];
	ld.shared.f32 	%f9, [%r45];
	fma.rn.f32 	%f10, %f8, %f9, %f106;
	ld.shared.f32 	%f11, [%r44+4];
	ld.shared.f32 	%f12, [%r45+132];
	fma.rn.f32 	%f13, %f11, %f12, %f10;
	ld.shared.f32 	%f14, [%r44+8];
	ld.shared.f32 	%f15, [%r45+264];
	fma.rn.f32 	%f16, %f14, %f15, %f13;
	ld.shared.f32 	%f17, [%r44+12];
	ld.shared.f32 	%f18, [%r45+396];
	fma.rn.f32 	%f19, %f17, %f18, %f16;
	ld.shared.f32 	%f20, [%r44+16];
	ld.shared.f32 	%f21, [%r45+528];
	fma.rn.f32 	%f22, %f20, %f21, %f19;
	ld.shared.f32 	%f23, [%r44+20];
	ld.shared.f32 	%f24, [%r45+660];
	fma.rn.f32 	%f25, %f23, %f24, %f22;
	ld.shared.f32 	%f26, [%r44+24];
	ld.shared.f32 	%f27, [%r45+792];
	fma.rn.f32 	%f28, %f26, %f27, %f25;
	ld.shared.f32 	%f29, [%r44+28];
	ld.shared.f32 	%f30, [%r45+924];
	fma.rn.f32 	%f31, %f29, %f30, %f28;
	ld.shared.f32 	%f32, [%r44+32];
	ld.shared.f32 	%f33, [%r45+1056];
	fma.rn.f32 	%f34, %f32, %f33, %f31;
	ld.shared.f32 	%f35, [%r44+36];
	ld.shared.f32 	%f36, [%r45+1188];
	fma.rn.f32 	%f37, %f35, %f36, %f34;
	ld.shared.f32 	%f38, [%r44+40];
	ld.shared.f32 	%f39, [%r45+1320];
	fma.rn.f32 	%f40, %f38, %f39, %f37;
	ld.shared.f32 	%f41, [%r44+44];
	ld.shared.f32 	%f42, [%r45+1452];
	fma.rn.f32 	%f43, %f41, %f42, %f40;
	ld.shared.f32 	%f44, [%r44+48];
	ld.shared.f32 	%f45, [%r45+1584];
	fma.rn.f32 	%f46, %f44, %f45, %f43;
	ld.shared.f32 	%f47, [%r44+52];
	ld.shared.f32 	%f48, [%r45+1716];
	fma.rn.f32 	%f49, %f47, %f48, %f46;
	ld.shared.f32 	%f50, [%r44+56];
	ld.shared.f32 	%f51, [%r45+1848];
	fma.rn.f32 	%f52, %f50, %f51, %f49;
	ld.shared.f32 	%f53, [%r44+60];
	ld.shared.f32 	%f54, [%r45+1980];
	fma.rn.f32 	%f55, %f53, %f54, %f52;
	ld.shared.f32 	%f56, [%r44+64];
	ld.shared.f32 	%f57, [%r45+2112];
	fma.rn.f32 	%f58, %f56, %f57, %f55;
	ld.shared.f32 	%f59, [%r44+68];
	ld.shared.f32 	%f60, [%r45+2244];
	fma.rn.f32 	%f61, %f59, %f60, %f58;
	ld.shared.f32 	%f62, [%r44+72];
	ld.shared.f32 	%f63, [%r45+2376];
	fma.rn.f32 	%f64, %f62, %f63, %f61;
	ld.shared.f32 	%f65, [%r44+76];
	ld.shared.f32 	%f66, [%r45+2508];
	fma.rn.f32 	%f67, %f65, %f66, %f64;
	ld.shared.f32 	%f68, [%r44+80];
	ld.shared.f32 	%f69, [%r45+2640];
	fma.rn.f32 	%f70, %f68, %f69, %f67;
	ld.shared.f32 	%f71, [%r44+84];
	ld.shared.f32 	%f72, [%r45+2772];
	fma.rn.f32 	%f73, %f71, %f72, %f70;
	ld.shared.f32 	%f74, [%r44+88];
	ld.shared.f32 	%f75, [%r45+2904];
	fma.rn.f32 	%f76, %f74, %f75, %f73;
	ld.shared.f32 	%f77, [%r44+92];
	ld.shared.f32 	%f78, [%r45+3036];
	fma.rn.f32 	%f79, %f77, %f78, %f76;
	ld.shared.f32 	%f80, [%r44+96];
	ld.shared.f32 	%f81, [%r45+3168];
	fma.rn.f32 	%f82, %f80, %f81, %f79;
	ld.shared.f32 	%f83, [%r44+100];
	ld.shared.f32 	%f84, [%r45+3300];
	fma.rn.f32 	%f85, %f83, %f84, %f82;
	ld.shared.f32 	%f86, [%r44+104];
	ld.shared.f32 	%f87, [%r45+3432];
	fma.rn.f32 	%f88, %f86, %f87, %f85;
	ld.shared.f32 	%f89, [%r44+108];
	ld.shared.f32 	%f90, [%r45+3564];
	fma.rn.f32 	%f91, %f89, %f90, %f88;
	ld.shared.f32 	%f92, [%r44+112];
	ld.shared.f32 	%f93, [%r45+3696];
	fma.rn.f32 	%f94, %f92, %f93, %f91;
	ld.shared.f32 	%f95, [%r44+116];
	ld.shared.f32 	%f96, [%r45+3828];
	fma.rn.f32 	%f97, %f95, %f96, %f94;
	ld.shared.f32 	%f98, [%r44+120];
	ld.shared.f32 	%f99, [%r45+3960];
	fma.rn.f32 	%f100, %f98, %f99, %f97;
	ld.shared.f32 	%f101, [%r44+124];
	ld.shared.f32 	%f102, [%r45+4092];
	fma.rn.f32 	%f106, %f101, %f102, %f100;
	bar.sync 	0;
	xor.b32  	%r59, %r59, 1;
	add.s32 	%r58, %r58, 32;
	setp.ge.s32 	%p8, %r58, %r23;
	@%p8 bra 	$L__BB1_15;
	setp.ge.s32 	%p9, %r3, %r22;
	add.s32 	%r46, %r57, 32;
	setp.ge.s32 	%p10, %r46, %r23;
	or.pred  	%p11, %p9, %p10;
	@%p11 bra 	$L__BB1_11;
	ld.global.nc.f32 	%f103, [%rd23];
	mad.lo.s32 	%r49, %r59, 4224, %r7;
	st.shared.f32 	[%r49], %f103;
	bra.uni 	$L__BB1_12;
$L__BB1_11:
	mad.lo.s32 	%r47, %r59, 4224, %r7;
	mov.b32 	%r48, 0;
	st.shared.u32 	[%r47], %r48;
$L__BB1_12:
	setp.ge.s32 	%p12, %r5, %r24;
	add.s32 	%r50, %r55, 32;
	setp.ge.s32 	%p13, %r50, %r23;
	or.pred  	%p14, %p12, %p13;
	@%p14 bra 	$L__BB1_14;
	mul.wide.s32 	%rd18, %r56, 4;
	add.s64 	%rd19, %rd1, %rd18;
	ld.global.nc.f32 	%f104, [%rd19];
	mad.lo.s32 	%r53, %r59, 4224, %r8;
	st.shared.f32 	[%r53], %f104;
	bra.uni 	$L__BB1_15;
$L__BB1_14:
	mad.lo.s32 	%r51, %r59, 4224, %r8;
	mov.b32 	%r52, 0;
	st.shared.u32 	[%r51], %r52;
$L__BB1_15:
	setp.lt.s32 	%p15, %r58, %r23;
	bar.sync 	0;
	add.s64 	%rd23, %rd23, 128;
	add.s32 	%r57, %r57, 32;
	add.s32 	%r56, %r56, %r11;
	add.s32 	%r55, %r55, 32;
	@%p15 bra 	$L__BB1_8;
$L__BB1_16:
	setp.ge.s32 	%p16, %r5, %r24;
	setp.ge.s32 	%p17, %r3, %r22;
	or.pred  	%p18, %p17, %p16;
	@%p18 bra 	$L__BB1_18;
	mad.lo.s32 	%r54, %r24, %r3, %r5;
	cvta.to.global.u64 	%rd20, %rd6;
	mul.wide.s32 	%rd21, %r54, 4;
	add.s64 	%rd22, %rd20, %rd21;
	st.global.f32 	[%rd22], %f106;
$L__BB1_18:
	ret;

}


// ===== COMPILED SASS (sm_100) =====

	.target	sm_100

	.elftype	@"ET_EXEC"


//--------------------- .note.nv.tkinfo           --------------------------
	.section	.note.nv.tkinfo,"",@"SHT_NOTE"
	.sectionflags	@"SHF_NOTE_NV_TKINFO"
	.tkinfo
        /*0018*/ 	.word	0x00000002
        /*0030*/ 	.string	""
        /*0030*/ 	.string	"ptxas"
        /*0030*/ 	.string	"Cuda compilation tools, release 13.0, V13.0.88"
        /*0030*/ 	.string	"Build cuda_13.0.r13.0/compiler.36424714_0"
        /*0030*/ 	.string	"-arch sm_100 -m 64 "



//--------------------- .note.nv.cuinfo           --------------------------
	.section	.note.nv.cuinfo,"",@"SHT_NOTE"
	.sectionflags	@"SHF_NOTE_NV_CUINFO"
        /*0018*/ 	.short	0x0002
        /*001a*/ 	.short	0x0064
        /*001c*/ 	.short	0x0082
	.zero		2


//--------------------- .nv.info                  --------------------------
	.section	.nv.info,"",@"SHT_CUDA_INFO"
	.align	4


	//----- nvinfo : EIATTR_REGCOUNT
	.align		4
        /*0000*/ 	.byte	0x04, 0x2f
        /*0002*/ 	.short	(.L_1 - .L_0)
	.align		4
.L_0:
        /*0004*/ 	.word	index@(_Z27gemm_shared_pingpong_float4PKfS0_Pfiii)
        /*0008*/ 	.word	0x00000020


	//----- nvinfo : EIATTR_FRAME_SIZE
	.align		4
.L_1:
        /*000c*/ 	.byte	0x04, 0x11
        /*000e*/ 	.short	(.L_3 - .L_2)
	.align		4
.L_2:
        /*0010*/ 	.word	index@(_Z27gemm_shared_pingpong_float4PKfS0_Pfiii)
        /*0014*/ 	.word	0x00000000


	//----- nvinfo : EIATTR_REGCOUNT
	.align		4
.L_3:
        /*0018*/ 	.byte	0x04, 0x2f
        /*001a*/ 	.short	(.L_5 - .L_4)
	.align		4
.L_4:
        /*001c*/ 	.word	index@(_Z20gemm_shared_pingpongPKfS0_Pfiii)
        /*0020*/ 	.word	0x00000020


	//----- nvinfo : EIATTR_FRAME_SIZE
	.align		4
.L_5:
        /*0024*/ 	.byte	0x04, 0x11
        /*0026*/ 	.short	(.L_7 - .L_6)
	.align		4
.L_6:
        /*0028*/ 	.word	index@(_Z20gemm_shared_pingpongPKfS0_Pfiii)
        /*002c*/ 	.word	0x00000000


	//----- nvinfo : EIATTR_MIN_STACK_SIZE
	.align		4
.L_7:
        /*0030*/ 	.byte	0x04, 0x12
        /*0032*/ 	.short	(.L_9 - .L_8)
	.align		4
.L_8:
        /*0034*/ 	.word	index@(_Z20gemm_shared_pingpongPKfS0_Pfiii)
        /*0038*/ 	.word	0x00000000


	//----- nvinfo : EIATTR_MIN_STACK_SIZE
	.align		4
.L_9:
        /*003c*/ 	.byte	0x04, 0x12
        /*003e*/ 	.short	(.L_11 - .L_10)
	.align		4
.L_10:
        /*0040*/ 	.word	index@(_Z27gemm_shared_pingpong_float4PKfS0_Pfiii)
        /*0044*/ 	.word	0x00000000
.L_11:


//--------------------- .nv.compat                --------------------------
	.section	.nv.compat,"",@"SHT_CUDA_COMPAT_INFO"
	.align	4
        /*0000*/ 	.byte	0x02, 0x09, 0x00, 0x00, 0x02, 0x02, 0x01, 0x00, 0x02, 0x05, 0x05, 0x00, 0x03, 0x07, 0x01, 0x01
        /*0010*/ 	.byte	0x02, 0x03, 0x00, 0x00, 0x02, 0x06, 0x01, 0x00, 0x04, 0x0b, 0x08, 0x00, 0x09, 0x00, 0x00, 0x00
        /*0020*/ 	.byte	0x00, 0x00, 0x00, 0x00


//--------------------- .nv.info._Z20gemm_shared_pingpongPKfS0_Pfiii --------------------------
	.section	.nv.info._Z20gemm_shared_pingpongPKfS0_Pfiii,"",@"SHT_CUDA_INFO"
	.sectionflags	@""
	.align	4


	//----- nvinfo : EIATTR_CUDA_API_VERSION
	.align		4
        /*0000*/ 	.byte	0x04, 0x37
        /*0002*/ 	.short	(.L_13 - .L_12)
.L_12:
        /*0004*/ 	.word	0x00000082


	//----- nvinfo : EIATTR_KPARAM_INFO
	.align		4
.L_13:
        /*0008*/ 	.byte	0x04, 0x17
        /*000a*/ 	.short	(.L_15 - .L_14)
.L_14:
        /*000c*/ 	.word	0x00000000
        /*0010*/ 	.short	0x0005
        /*0012*/ 	.short	0x0020
        /*0014*/ 	.byte	0x00, 0xf0, 0x11, 0x00


	//----- nvinfo : EIATTR_KPARAM_INFO
	.align		4
.L_15:
        /*0018*/ 	.byte	0x04, 0x17
        /*001a*/ 	.short	(.L_17 - .L_16)
.L_16:
        /*001c*/ 	.word	0x00000000
        /*0020*/ 	.short	0x0004
        /*0022*/ 	.short	0x001c
        /*0024*/ 	.byte	0x00, 0xf0, 0x11, 0x00


	//----- nvinfo : EIATTR_KPARAM_INFO
	.align		4
.L_17:
        /*0028*/ 	.byte	0x04, 0x17
        /*002a*/ 	.short	(.L_19 - .L_18)
.L_18:
        /*002c*/ 	.word	0x00000000
        /*0030*/ 	.short	0x0003
        /*0032*/ 	.short	0x0018
        /*0034*/ 	.byte	0x00, 0xf0, 0x11, 0x00


	//----- nvinfo : EIATTR_KPARAM_INFO
	.align		4
.L_19:
        /*0038*/ 	.byte	0x04, 0x17
        /*003a*/ 	.short	(.L_21 - .L_20)
.L_20:
        /*003c*/ 	.word	0x00000000
        /*0040*/ 	.short	0x0002
        /*0042*/ 	.short	0x0010
        /*0044*/ 	.byte	0x00, 0xf5, 0x21, 0x00


	//----- nvinfo : EIATTR_KPARAM_INFO
	.align		4
.L_21:
        /*0048*/ 	.byte	0x04, 0x17
        /*004a*/ 	.short	(.L_23 - .L_22)
.L_22:
        /*004c*/ 	.word	0x00000000
        /*0050*/ 	.short	0x0001
        /*0052*/ 	.short	0x0008
        /*0054*/ 	.byte	0x00, 0xf5, 0x21, 0x00


	//----- nvinfo : EIATTR_KPARAM_INFO
	.align		4
.L_23:
        /*0058*/ 	.byte	0x04, 0x17
        /*005a*/ 	.short	(.L_25 - .L_24)
.L_24:
        /*005c*/ 	.word	0x00000000
        /*0060*/ 	.short	0x0000
        /*0062*/ 	.short	0x0000
        /*0064*/ 	.byte	0x00, 0xf5, 0x21, 0x00


	//----- nvinfo : EIATTR_SPARSE_MMA_MASK
	.align		4
.L_25:
        /*0068*/ 	.byte	0x03, 0x50
        /*006a*/ 	.short	0x0000


	//----- nvinfo : EIATTR_MAXREG_COUNT
	.align		4
        /*006c*/ 	.byte	0x03, 0x1b
        /*006e*/ 	.short	0x00ff


	//----- nvinfo : EIATTR_NUM_BARRIERS
	.align		4
        /*0070*/ 	.byte	0x02, 0x4c
        /*0072*/ 	.byte	0x01
	.zero		1


	//----- nvinfo : EIATTR_MERCURY_ISA_VERSION
	.align		4
        /*0074*/ 	.byte	0x03, 0x5f
        /*0076*/ 	.short	0x0101


	//----- nvinfo : EIATTR_VRC_CTA_INIT_COUNT
	.align		4
        /*0078*/ 	.byte	0x02, 0x4a
	.zero		1
	.zero		1


	//----- nvinfo : EIATTR_EXIT_INSTR_OFFSETS
	.align		4
        /*007c*/ 	.byte	0x04, 0x1c
        /*007e*/ 	.short	(.L_27 - .L_26)


	//   ....[0]....
.L_26:
        /*0080*/ 	.word	0x00000c50


	//   ....[1]....
        /*0084*/ 	.word	0x00000ca0


	//----- nvinfo : EIATTR_CRS_STACK_SIZE
	.align		4
.L_27:
        /*0088*/ 	.byte	0x04, 0x1e
        /*008a*/ 	.short	(.L_29 - .L_28)
.L_28:
        /*008c*/ 	.word	0x00000000


	//----- nvinfo : EIATTR_CBANK_PARAM_SIZE
	.align		4
.L_29:
        /*0090*/ 	.byte	0x03, 0x19
        /*0092*/ 	.short	0x0024


	//----- nvinfo : EIATTR_PARAM_CBANK
	.align		4
        /*0094*/ 	.byte	0x04, 0x0a
        /*0096*/ 	.short	(.L_31 - .L_30)
	.align		4
.L_30:
        /*0098*/ 	.word	index@(.nv.constant0._Z20gemm_shared_pingpongPKfS0_Pfiii)
        /*009c*/ 	.short	0x0380
        /*009e*/ 	.short	0x0024


	//----- nvinfo : EIATTR_SW_WAR
	.align		4
.L_31:
        /*00a0*/ 	.byte	0x04, 0x36
        /*00a2*/ 	.short	(.L_33 - .L_32)
.L_32:
        /*00a4*/ 	.word	0x00000008
.L_33:


//--------------------- .nv.info._Z27gemm_shared_pingpong_float4PKfS0_Pfiii --------------------------
	.section	.nv.info._Z27gemm_shared_pingpong_float4PKfS0_Pfiii,"",@"SHT_CUDA_INFO"
	.sectionflags	@""
	.align	4


	//----- nvinfo : EIATTR_CUDA_API_VERSION
	.align		4
        /*0000*/ 	.byte	0x04, 0x37
        /*0002*/ 	.short	(.L_35 - .L_34)
.L_34:
        /*0004*/ 	.word	0x00000082


	//----- nvinfo : EIATTR_KPARAM_INFO
	.align		4
.L_35:
        /*0008*/ 	.byte	0x04, 0x17
        /*000a*/ 	.short	(.L_37 - .L_36)
.L_36:
        /*000c*/ 	.word	0x00000000
        /*0010*/ 	.short	0x0005
        /*0012*/ 	.short	0x0020
        /*0014*/ 	.byte	0x00, 0xf0, 0x11, 0x00


	//----- nvinfo : EIATTR_KPARAM_INFO
	.align		4
.L_37:
        /*0018*/ 	.byte	0x04, 0x17
        /*001a*/ 	.short	(.L_39 - .L_38)
.L_38:
        /*001c*/ 	.word	0x00000000
        /*0020*/ 	.short	0x0004
        /*0022*/ 	.short	0x001c
        /*0024*/ 	.byte	0x00, 0xf0, 0x11, 0x00


	//----- nvinfo : EIATTR_KPARAM_INFO
	.align		4
.L_39:
        /*0028*/ 	.byte	0x04, 0x17
        /*002a*/ 	.short	(.L_41 - .L_40)
.L_40:
        /*002c*/ 	.word	0x00000000
        /*0030*/ 	.short	0x0003
        /*0032*/ 	.short	0x0018
        /*0034*/ 	.byte	0x00, 0xf0, 0x11, 0x00


	//----- nvinfo : EIATTR_KPARAM_INFO
	.align		4
.L_41:
        /*0038*/ 	.byte	0x04, 0x17
        /*003a*/ 	.short	(.L_43 - .L_42)
.L_42:
        /*003c*/ 	.word	0x00000000
        /*0040*/ 	.short	0x0002
        /*0042*/ 	.short	0x0010
        /*0044*/ 	.byte	0x00, 0xf5, 0x21, 0x00


	//----- nvinfo : EIATTR_KPARAM_INFO
	.align		4
.L_43:
        /*0048*/ 	.byte	0x04, 0x17
        /*004a*/ 	.short	(.L_45 - .L_44)
.L_44:
        /*004c*/ 	.word	0x00000000
        /*0050*/ 	.short	0x0001
        /*0052*/ 	.short	0x0008
        /*0054*/ 	.byte	0x00, 0xf5, 0x21, 0x00


	//----- nvinfo : EIATTR_KPARAM_INFO
	.align		4
.L_45:
        /*0058*/ 	.byte	0x04, 0x17
        /*005a*/ 	.short	(.L_47 - .L_46)
.L_46:
        /*005c*/ 	.word	0x00000000
        /*0060*/ 	.short	0x0000
        /*0062*/ 	.short	0x0000
        /*0064*/ 	.byte	0x00, 0xf5, 0x21, 0x00


	//----- nvinfo : EIATTR_SPARSE_MMA_MASK
	.align		4
.L_47:
        /*0068*/ 	.byte	0x03, 0x50
        /*006a*/ 	.short	0x0000


	//----- nvinfo : EIATTR_MAXREG_COUNT
	.align		4
        /*006c*/ 	.byte	0x03, 0x1b
        /*006e*/ 	.short	0x00ff


	//----- nvinfo : EIATTR_NUM_BARRIERS
	.align		4
        /*0070*/ 	.byte	0x02, 0x4c
        /*0072*/ 	.byte	0x01
	.zero		1


	//----- nvinfo : EIATTR_MERCURY_ISA_VERSION
	.align		4
        /*0074*/ 	.byte	0x03, 0x5f
        /*0076*/ 	.short	0x0101


	//----- nvinfo : EIATTR_VRC_CTA_INIT_COUNT
	.align		4
        /*0078*/ 	.byte	0x02, 0x4a
	.zero		1
	.zero		1


	//----- nvinfo : EIATTR_EXIT_INSTR_OFFSETS
	.align		4
        /*007c*/ 	.byte	0x04, 0x1c
        /*007e*/ 	.short	(.L_49 - .L_48)


	//   ....[0]....
.L_48:
        /*0080*/ 	.word	0x00001450


	//   ....[1]....
        /*0084*/ 	.word	0x000014a0


	//----- nvinfo : EIATTR_CRS_STACK_SIZE
	.align		4
.L_49:
        /*0088*/ 	.byte	0x04, 0x1e
        /*008a*/ 	.short	(.L_51 - .L_50)
.L_50:
        /*008c*/ 	.word	0x00000000


	//----- nvinfo : EIATTR_CBANK_PARAM_SIZE
	.align		4
.L_51:
        /*0090*/ 	.byte	0x03, 0x19
        /*0092*/ 	.short	0x0024


	//----- nvinfo : EIATTR_PARAM_CBANK
	.align		4
        /*0094*/ 	.byte	0x04, 0x0a
        /*0096*/ 	.short	(.L_53 - .L_52)
	.align		4
.L_52:
        /*0098*/ 	.word	index@(.nv.constant0._Z27gemm_shared_pingpong_float4PKfS0_Pfiii)
        /*009c*/ 	.short	0x0380
        /*009e*/ 	.short	0x0024


	//----- nvinfo : EIATTR_SW_WAR
	.align		4
.L_53:
        /*00a0*/ 	.byte	0x04, 0x36
        /*00a2*/ 	.short	(.L_55 - .L_54)
.L_54:
        /*00a4*/ 	.word	0x00000008
.L_55:


//--------------------- .nv.callgraph             --------------------------
	.section	.nv.callgraph,"",@"SHT_CUDA_CALLGRAPH"
	.align	4
	.sectionentsize	8
	.align		4
        /*0000*/ 	.word	0x00000000
	.align		4
        /*0004*/ 	.word	0xffffffff
	.align		4
        /*0008*/ 	.word	0x00000000
	.align		4
        /*000c*/ 	.word	0xfffffffe
	.align		4
        /*0010*/ 	.word	0x00000000
	.align		4
        /*0014*/ 	.word	0xfffffffd
	.align		4
        /*0018*/ 	.word	0x00000000
	.align		4
        /*001c*/ 	.word	0xfffffffc


//--------------------- .text._Z20gemm_shared_pingpongPKfS0_Pfiii --------------------------
	.section	.text._Z20gemm_shared_pingpongPKfS0_Pfiii,"ax",@progbits
	.align	128
        .global         _Z20gemm_shared_pingpongPKfS0_Pfiii
        .type           _Z20gemm_shared_pingpongPKfS0_Pfiii,@function
        .size           _Z20gemm_shared_pingpongPKfS0_Pfiii,(.L_x_25 - _Z20gemm_shared_pingpongPKfS0_Pfiii)
        .other          _Z20gemm_shared_pingpongPKfS0_Pfiii,@"STO_CUDA_ENTRY STV_DEFAULT"
_Z20gemm_shared_pingpongPKfS0_Pfiii:
.text._Z20gemm_shared_pingpongPKfS0_Pfiii:
[----:B------:R-:W-:Y:S01]  /*0000*/  LDC R1, c[0x0][0x37c] ;  /* 0x0000df00ff017b82 */ /* 0x000fe20000000800 */
[----:B------:R-:W0:Y:S01]  /*0010*/  S2R R9, SR_TID.X ;  /* 0x0000000000097919 */ /* 0x000e220000002100 */
[----:B------:R-:W1:Y:S01]  /*0020*/  LDCU UR6, c[0x0][0x3a0] ;  /* 0x00007400ff0677ac */ /* 0x000e620008000800 */
[----:B------:R-:W2:Y:S01]  /*0030*/  S2R R17, SR_CTAID.Y ;  /* 0x0000000000117919 */ /* 0x000ea20000002600 */
[----:B------:R-:W0:Y:S01]  /*0040*/  LDCU.64 UR4, c[0x0][0x398] ;  /* 0x00007300ff0477ac */ /* 0x000e220008000a00 */
[----:B------:R-:W3:Y:S01]  /*0050*/  S2R R0, SR_TID.Y ;  /* 0x0000000000007919 */ /* 0x000ee20000002200 */
[----:B------:R-:W3:Y:S01]  /*0060*/  S2R R3, SR_CTAID.X ;  /* 0x0000000000037919 */ /* 0x000ee20000002500 */
[----:B-1----:R-:W-:Y:S01]  /*0070*/  MOV R4, UR6 ;  /* 0x0000000600047c02 */ /* 0x002fe20008000f00 */
[----:B------:R-:W1:Y:S01]  /*0080*/  LDCU.64 UR6, c[0x0][0x358] ;  /* 0x00006b00ff0677ac */ /* 0x000e620008000a00 */
[----:B0-----:R-:W-:Y:S02]  /*0090*/  ISETP.GE.AND P1, PT, R9, UR5, PT ;  /* 0x0000000509007c0c */ /* 0x001fe4000bf26270 */
[----:B--2---:R-:W-:-:S04]  /*00a0*/  LEA R7, R17, R9, 0x5 ;  /* 0x0000000911077211 */ /* 0x004fc800078e28ff */
[----:B------:R-:W-:Y:S02]  /*00b0*/  ISETP.GE.AND P0, PT, R7, R4, PT ;  /* 0x000000040700720c */ /* 0x000fe40003f06270 */
[----:B---3--:R-:W-:Y:S02]  /*00c0*/  LEA R6, R3, R0, 0x5 ;  /* 0x0000000003067211 */ /* 0x008fe400078e28ff */
[----:B------:R-:W-:Y:S02]  /*00d0*/  ISETP.GE.OR P0, PT, R0, UR5, P0 ;  /* 0x0000000500007c0c */ /* 0x000fe40008706670 */
[----:B------:R-:W-:-:S11]  /*00e0*/  ISETP.GE.OR P1, PT, R6, UR4, P1 ;  /* 0x0000000406007c0c */ /* 0x000fd60008f26670 */
[----:B------:R-:W0:Y:S01]  /*00f0*/  @!P0 LDC.64 R12, c[0x0][0x388] ;  /* 0x0000e200ff0c8b82 */ /* 0x000e220000000a00 */
[----:B------:R-:W-:Y:S02]  /*0100*/  @!P0 IMAD R11, R0, R4, R7 ;  /* 0x00000004000b8224 */ /* 0x000fe400078e0207 */
[----:B------:R-:W-:-:S05]  /*0110*/  @!P1 IMAD R5, R6, UR5, R9 ;  /* 0x0000000506059c24 */ /* 0x000fca000f8e0209 */
[----:B------:R-:W2:Y:S01]  /*0120*/  @!P1 LDC.64 R2, c[0x0][0x380] ;  /* 0x0000e000ff029b82 */ /* 0x000ea20000000a00 */
[----:B0-----:R-:W-:-:S06]  /*0130*/  @!P0 IMAD.WIDE.U32 R12, R11, 0x4, R12 ;  /* 0x000000040b0c8825 */ /* 0x001fcc00078e000c */
[----:B-1----:R-:W3:Y:S01]  /*0140*/  @!P0 LDG.E.CONSTANT R12, desc[UR6][R12.64] ;  /* 0x000000060c0c8981 */ /* 0x002ee2000c1e9900 */
[----:B--2---:R-:W-:-:S06]  /*0150*/  @!P1 IMAD.WIDE R2, R5, 0x4, R2 ;  /* 0x0000000405029825 */ /* 0x004fcc00078e0202 */
[----:B------:R-:W2:Y:S01]  /*0160*/  @!P1 LDG.E.CONSTANT R3, desc[UR6][R2.64] ;  /* 0x0000000602039981 */ /* 0x000ea2000c1e9900 */
[----:B------:R-:W0:Y:S01]  /*0170*/  S2R R15, SR_CgaCtaId ;  /* 0x00000000000f7919 */ /* 0x000e220000008800 */
[----:B------:R-:W-:-:S04]  /*0180*/  MOV R5, 0x400 ;  /* 0x0000040000057802 */ /* 0x000fc80000000f00 */
[----:B------:R-:W-:Y:S02]  /*0190*/  IADD3 R8, PT, PT, R5, 0x2100, RZ ;  /* 0x0000210005087810 */ /* 0x000fe40007ffe0ff */
[C---:B0-----:R-:W-:Y:S02]  /*01a0*/  LEA R5, R15.reuse, R5, 0x18 ;  /* 0x000000050f057211 */ /* 0x041fe400078ec0ff */
[----:B------:R-:W-:-:S03]  /*01b0*/  LEA R15, R15, R8, 0x18 ;  /* 0x000000080f0f7211 */ /* 0x000fc600078ec0ff */
[C---:B------:R-:W-:Y:S02]  /*01c0*/  IMAD R8, R0.reuse, 0x84, R5 ;  /* 0x0000008400087824 */ /* 0x040fe400078e0205 */
[----:B------:R-:W-:-:S03]  /*01d0*/  IMAD R14, R0, 0x84, R15 ;  /* 0x00000084000e7824 */ /* 0x000fc600078e020f */
[C---:B------:R-:W-:Y:S02]  /*01e0*/  LEA R10, R9.reuse, R8, 0x2 ;  /* 0x00000008090a7211 */ /* 0x040fe400078e10ff */
[----:B------:R-:W-:Y:S01]  /*01f0*/  LEA R11, R9, R14, 0x2 ;  /* 0x0000000e090b7211 */ /* 0x000fe200078e10ff */
[----:B------:R-:W-:Y:S01]  /*0200*/  UISETP.GE.AND UP0, UPT, UR5, 0x1, UPT ;  /* 0x000000010500788c */ /* 0x000fe2000bf06270 */
[----:B------:R-:W-:Y:S01]  /*0210*/  HFMA2 R16, -RZ, RZ, 0, 0 ;  /* 0x00000000ff107431 */ /* 0x000fe200000001ff */
[----:B--2---:R0:W-:Y:S04]  /*0220*/  @!P1 STS [R10], R3 ;  /* 0x000000030a009388 */ /* 0x0041e80000000800 */
[----:B------:R0:W-:Y:S04]  /*0230*/  @P1 STS [R10], RZ ;  /* 0x000000ff0a001388 */ /* 0x0001e80000000800 */
[----:B---3--:R0:W-:Y:S04]  /*0240*/  @!P0 STS [R11], R12 ;  /* 0x0000000c0b008388 */ /* 0x0081e80000000800 */
[----:B------:R0:W-:Y:S01]  /*0250*/  @P0 STS [R11], RZ ;  /* 0x000000ff0b000388 */ /* 0x0001e20000000800 */
[----:B------:R-:W-:Y:S06]  /*0260*/  BAR.SYNC.DEFER_BLOCKING 0x0 ;  /* 0x0000000000007b1d */ /* 0x000fec0000010000 */
[----:B------:R-:W-:Y:S05]  /*0270*/  BRA.U !UP0, `(.L_x_0) ;  /* 0x0000000908687547 */ /* 0x000fea000b800000 */
[----:B------:R-:W1:Y:S01]  /*0280*/  LDCU.64 UR8, c[0x0][0x380] ;  /* 0x00007000ff0877ac */ /* 0x000e620008000a00 */
[----:B------:R-:W2:Y:S01]  /*0290*/  LDC R13, c[0x0][0x3a0] ;  /* 0x0000e800ff0d7b82 */ /* 0x000ea20000000800 */
[----:B0-----:R-:W-:Y:S01]  /*02a0*/  IMAD R12, R6, UR5, RZ ;  /* 0x00000005060c7c24 */ /* 0x001fe2000f8e02ff */
[----:B------:R-:W-:Y:S01]  /*02b0*/  IADD3 R5, PT, PT, R0, 0x20, RZ ;  /* 0x0000002000057810 */ /* 0x000fe20007ffe0ff */
[----:B------:R-:W0:Y:S01]  /*02c0*/  LDCU UR11, c[0x0][0x3a0] ;  /* 0x00007400ff0b77ac */ /* 0x000e220008000800 */
[C---:B------:R-:W-:Y:S02]  /*02d0*/  LEA R15, R9.reuse, R15, 0x2 ;  /* 0x0000000f090f7211 */ /* 0x040fe400078e10ff */
[----:B------:R-:W-:Y:S01]  /*02e0*/  IADD3 R19, P1, PT, R9, R12, RZ ;  /* 0x0000000c09137210 */ /* 0x000fe20007f3e0ff */
[----:B------:R-:W-:Y:S01]  /*02f0*/  IMAD R4, R5, R4, R9 ;  /* 0x0000000405047224 */ /* 0x000fe200078e0209 */
[----:B------:R-:W3:Y:S01]  /*0300*/  LDC.64 R2, c[0x0][0x388] ;  /* 0x0000e200ff027b82 */ /* 0x000ee20000000a00 */
[----:B------:R-:W-:Y:S01]  /*0310*/  MOV R16, RZ ;  /* 0x000000ff00107202 */ /* 0x000fe20000000f00 */
[----:B------:R-:W4:Y:S01]  /*0320*/  LDCU UR10, c[0x0][0x398] ;  /* 0x00007300ff0a77ac */ /* 0x000f220008000800 */
[----:B------:R-:W-:-:S02]  /*0330*/  LEA.HI.X.SX32 R12, R12, RZ, 0x1, P1 ;  /* 0x000000ff0c0c7211 */ /* 0x000fc400008f0eff */
[----:B------:R-:W-:Y:S01]  /*0340*/  LEA R17, R17, R4, 0x5 ;  /* 0x0000000411117211 */ /* 0x000fe200078e28ff */
[----:B------:R-:W0:Y:S01]  /*0350*/  LDCU UR5, c[0x0][0x39c] ;  /* 0x00007380ff0577ac */ /* 0x000e220008000800 */
[----:B-1----:R-:W-:Y:S01]  /*0360*/  LEA R14, P0, R19, UR8, 0x2 ;  /* 0x00000008130e7c11 */ /* 0x002fe2000f8010ff */
[----:B------:R-:W-:-:S03]  /*0370*/  UMOV UR4, URZ ;  /* 0x000000ff00047c82 */ /* 0x000fc60008000000 */
[----:B------:R-:W-:Y:S02]  /*0380*/  IADD3 R14, P1, PT, R14, 0x80, RZ ;  /* 0x000000800e0e7810 */ /* 0x000fe40007f3e0ff */
[----:B------:R-:W-:Y:S02]  /*0390*/  LEA.HI.X R19, R19, UR9, R12, 0x2, P0 ;  /* 0x0000000913137c11 */ /* 0x000fe400080f140c */
[----:B------:R-:W-:Y:S02]  /*03a0*/  MOV R12, RZ ;  /* 0x000000ff000c7202 */ /* 0x000fe40000000f00 */
[----:B------:R-:W-:-:S07]  /*03b0*/  IADD3.X R19, PT, PT, RZ, R19, RZ, P1, !PT ;  /* 0x00000013ff137210 */ /* 0x000fce0000ffe4ff */
.L_x_4:
[C---:B------:R-:W-:Y:S01]  /*03c0*/  IMAD R5, R12.reuse, 0x1080, R8 ;  /* 0x000010800c057824 */ /* 0x040fe200078e0208 */
[----:B------:R-:W-:Y:S01]  /*03d0*/  UIADD3 UR4, UPT, UPT, UR4, 0x20, URZ ;  /* 0x0000002004047890 */ /* 0x000fe2000fffe0ff */
[C---:B------:R-:W-:Y:S01]  /*03e0*/  IMAD R4, R12.reuse, 0x1080, R15 ;  /* 0x000010800c047824 */ /* 0x040fe200078e020f */
[----:B------:R-:W-:Y:S02]  /*03f0*/  LOP3.LUT R12, R12, 0x1, RZ, 0x3c, !PT ;  /* 0x000000010c0c7812 */ /* 0x000fe400078e3cff */
[----:B------:R-:W-:Y:S01]  /*0400*/  LDS R23, [R5] ;  /* 0x0000000005177984 */ /* 0x000fe20000000800 */
[----:B0-----:R-:W-:Y:S02]  /*0410*/  UISETP.GE.AND UP0, UPT, UR4, UR5, UPT ;  /* 0x000000050400728c */ /* 0x001fe4000bf06270 */
[----:B------:R-:W-:Y:S01]  /*0420*/  UISETP.GE.AND UP1, UPT, UR4, UR5, UPT ;  /* 0x000000050400728c */ /* 0x000fe2000bf26270 */
[----:B------:R-:W0:Y:S04]  /*0430*/  LDS R20, [R4] ;  /* 0x0000000004147984 */ /* 0x000e280000000800 */
[----:B------:R-:W-:Y:S04]  /*0440*/  LDS R25, [R5+0x4] ;  /* 0x0000040005197984 */ /* 0x000fe80000000800 */
[----:B------:R-:W1:Y:S04]  /*0450*/  LDS R22, [R4+0x84] ;  /* 0x0000840004167984 */ /* 0x000e680000000800 */
[----:B------:R-:W-:Y:S04]  /*0460*/  LDS R18, [R5+0x8] ;  /* 0x0000080005127984 */ /* 0x000fe80000000800 */
[----:B------:R-:W5:Y:S04]  /*0470*/  LDS R21, [R4+0x108] ;  /* 0x0001080004157984 */ /* 0x000f680000000800 */
[----:B------:R-:W-:Y:S04]  /*0480*/  LDS R24, [R5+0x10] ;  /* 0x0000100005187984 */ /* 0x000fe80000000800 */
[----:B------:R-:W-:Y:S01]  /*0490*/  LDS R27, [R4+0x210] ;  /* 0x00021000041b7984 */ /* 0x000fe20000000800 */
[----:B0-----:R-:W-:-:S03]  /*04a0*/  FFMA R16, R23, R20, R16 ;  /* 0x0000001417107223 */ /* 0x001fc60000000010 */
[----:B------:R-:W-:Y:S04]  /*04b0*/  LDS R20, [R5+0xc] ;  /* 0x00000c0005147984 */ /* 0x000fe80000000800 */
[----:B------:R-:W0:Y:S01]  /*04c0*/  LDS R23, [R4+0x18c] ;  /* 0x00018c0004177984 */ /* 0x000e220000000800 */
[----:B-1----:R-:W-:-:S03]  /*04d0*/  FFMA R29, R25, R22, R16 ;  /* 0x00000016191d7223 */ /* 0x002fc60000000010 */
[----:B------:R-:W-:Y:S04]  /*04e0*/  LDS R22, [R5+0x14] ;  /* 0x0000140005167984 */ /* 0x000fe80000000800 */
[----:B------:R-:W1:Y:S01]  /*04f0*/  LDS R25, [R4+0x294] ;  /* 0x0002940004197984 */ /* 0x000e620000000800 */
[----:B-----5:R-:W-:-:S03]  /*0500*/  FFMA R29, R18, R21, R29 ;  /* 0x00000015121d7223 */ /* 0x020fc6000000001d */
[----:B------:R-:W-:Y:S04]  /*0510*/  LDS R21, [R5+0x18] ;  /* 0x0000180005157984 */ /* 0x000fe80000000800 */
[----:B------:R-:W5:Y:S04]  /*0520*/  LDS R16, [R4+0x318] ;  /* 0x0003180004107984 */ /* 0x000f680000000800 */
[----:B------:R-:W-:Y:S01]  /*0530*/  LDS R18, [R5+0x1c] ;  /* 0x00001c0005127984 */ /* 0x000fe20000000800 */
[----:B0-----:R-:W-:-:S03]  /*0540*/  FFMA R23, R20, R23, R29 ;  /* 0x0000001714177223 */ /* 0x001fc6000000001d */
[----:B------:R-:W-:Y:S01]  /*0550*/  LDS R20, [R5+0x24] ;  /* 0x0000240005147984 */ /* 0x000fe20000000800 */
[----:B------:R-:W-:-:S03]  /*0560*/  FFMA R27, R24, R27, R23 ;  /* 0x0000001b181b7223 */ /* 0x000fc60000000017 */
[----:B------:R-:W0:Y:S01]  /*0570*/  LDS R23, [R4+0x39c] ;  /* 0x00039c0004177984 */ /* 0x000e220000000800 */
[----:B-1----:R-:W-:-:S03]  /*0580*/  FFMA R24, R22, R25, R27 ;  /* 0x0000001916187223 */ /* 0x002fc6000000001b */
[----:B------:R-:W-:Y:S04]  /*0590*/  LDS R22, [R5+0x20] ;  /* 0x0000200005167984 */ /* 0x000fe80000000800 */
[----:B------:R-:W1:Y:S01]  /*05a0*/  LDS R27, [R4+0x420] ;  /* 0x00042000041b7984 */ /* 0x000e620000000800 */
[----:B-----5:R-:W-:-:S03]  /*05b0*/  FFMA R29, R21, R16, R24 ;  /* 0x00000010151d7223 */ /* 0x020fc60000000018 */
[----:B------:R-:W5:Y:S04]  /*05c0*/  LDS R25, [R4+0x4a4] ;  /* 0x0004a40004197984 */ /* 0x000f680000000800 */
[----:B------:R-:W-:Y:S04]  /*05d0*/  LDS R21, [R5+0x28] ;  /* 0x0000280005157984 */ /* 0x000fe80000000800 */
[----:B------:R-:W4:Y:S01]  /*05e0*/  LDS R16, [R4+0x528] ;  /* 0x0005280004107984 */ /* 0x000f220000000800 */
[----:B0-----:R-:W-:-:S03]  /*05f0*/  FFMA R23, R18, R23, R29 ;  /* 0x0000001712177223 */ /* 0x001fc6000000001d */
[----:B------:R-:W-:Y:S01]  /*0600*/  LDS R18, [R5+0x2c] ;  /* 0x00002c0005127984 */ /* 0x000fe20000000800 */
[----:B-1----:R-:W-:-:S03]  /*0610*/  FFMA R27, R22, R27, R23 ;  /* 0x0000001b161b7223 */ /* 0x002fc60000000017 */
[----:B------:R-:W0:Y:S01]  /*0620*/  LDS R23, [R4+0x5ac] ;  /* 0x0005ac0004177984 */ /* 0x000e220000000800 */
[----:B-----5:R-:W-:-:S03]  /*0630*/  FFMA R24, R20, R25, R27 ;  /* 0x0000001914187223 */ /* 0x020fc6000000001b */
[----:B------:R-:W-:Y:S04]  /*0640*/  LDS R22, [R5+0x30] ;  /* 0x0000300005167984 */ /* 0x000fe80000000800 */
[----:B------:R-:W1:Y:S01]  /*0650*/  LDS R27, [R4+0x630] ;  /* 0x00063000041b7984 */ /* 0x000e620000000800 */
[----:B----4-:R-:W-:-:S03]  /*0660*/  FFMA R29, R21, R16, R24 ;  /* 0x00000010151d7223 */ /* 0x010fc60000000018 */
[----:B------:R-:W-:Y:S04]  /*0670*/  LDS R20, [R5+0x34] ;  /* 0x0000340005147984 */ /* 0x000fe80000000800 */
[----:B------:R-:W4:Y:S04]  /*0680*/  LDS R25, [R4+0x6b4] ;  /* 0x0006b40004197984 */ /* 0x000f280000000800 */
[----:B------:R-:W-:Y:S04]  /*0690*/  LDS R21, [R5+0x38] ;  /* 0x0000380005157984 */ /* 0x000fe80000000800 */
[----:B------:R-:W5:Y:S01]  /*06a0*/  LDS R16, [R4+0x738] ;  /* 0x0007380004107984 */ /* 0x000f620000000800 */
[----:B0-----:R-:W-:-:S03]  /*06b0*/  FFMA R23, R18, R23, R29 ;  /* 0x0000001712177223 */ /* 0x001fc6000000001d */
[----:B------:R-:W-:Y:S01]  /*06c0*/  LDS R18, [R5+0x3c] ;  /* 0x00003c0005127984 */ /* 0x000fe20000000800 */
[----:B-1----:R-:W-:-:S03]  /*06d0*/  FFMA R27, R22, R27, R23 ;  /* 0x0000001b161b7223 */ /* 0x002fc60000000017 */
[----:B------:R-:W0:Y:S04]  /*06e0*/  LDS R23, [R4+0x7bc] ;  /* 0x0007bc0004177984 */ /* 0x000e280000000800 */
[----:B------:R-:W-:Y:S01]  /*06f0*/  LDS R22, [R5+0x40] ;  /* 0x0000400005167984 */ /* 0x000fe20000000800 */
[----:B----4-:R-:W-:-:S03]  /*0700*/  FFMA R24, R20, R25, R27 ;  /* 0x0000001914187223 */ /* 0x010fc6000000001b */
[----:B------:R-:W1:Y:S04]  /*0710*/  LDS R27, [R4+0x840] ;  /* 0x00084000041b7984 */ /* 0x000e680000000800 */
[----:B------:R-:W-:Y:S01]  /*0720*/  LDS R20, [R5+0x44] ;  /* 0x0000440005147984 */ /* 0x000fe20000000800 */
[----:B-----5:R-:W-:-:S03]  /*0730*/  FFMA R29, R21, R16, R24 ;  /* 0x00000010151d7223 */ /* 0x020fc60000000018 */
        /* <DEDUP_REMOVED lines=14> */
[----:B------:R-:W5:Y:S04]  /*0820*/  LDS R21, [R4+0xb58] ;  /* 0x000b580004157984 */ /* 0x000f680000000800 */
[----:B------:R-:W-:Y:S01]  /*0830*/  LDS R24, [R4+0xce4] ;  /* 0x000ce40004187984 */ /* 0x000fe20000000800 */
[----:B0-----:R-:W-:-:S03]  /*0840*/  FFMA R23, R18, R23, R29 ;  /* 0x0000001712177223 */ /* 0x001fc6000000001d */
[----:B------:R-:W-:Y:S04]  /*0850*/  LDS R18, [R5+0x5c] ;  /* 0x00005c0005127984 */ /* 0x000fe80000000800 */
        /* <DEDUP_REMOVED lines=9> */
[----:B------:R-:W-:Y:S01]  /*08f0*/  LDS R16, [R5+0x6c] ;  /* 0x00006c0005107984 */ /* 0x000fe20000000800 */
[----:B0-----:R-:W-:-:S03]  /*0900*/  FFMA R21, R18, R23, R21 ;  /* 0x0000001712157223 */ /* 0x001fc60000000015 */
[----:B------:R-:W-:Y:S04]  /*0910*/  LDS R18, [R5+0x70] ;  /* 0x0000700005127984 */ /* 0x000fe80000000800 */
[----:B------:R-:W-:Y:S01]  /*0920*/  LDS R23, [R4+0xe70] ;  /* 0x000e700004177984 */ /* 0x000fe20000000800 */
[----:B-1----:R-:W-:-:S03]  /*0930*/  FFMA R22, R22, R27, R21 ;  /* 0x0000001b16167223 */ /* 0x002fc60000000015 */
[----:B------:R-:W0:Y:S01]  /*0940*/  LDS R21, [R4+0xdec] ;  /* 0x000dec0004157984 */ /* 0x000e220000000800 */
[----:B------:R-:W-:-:S03]  /*0950*/  FFMA R29, R29, R24, R22 ;  /* 0x000000181d1d7223 */ /* 0x000fc60000000016 */
[----:B------:R-:W-:Y:S01]  /*0960*/  LDS R22, [R5+0x74] ;  /* 0x0000740005167984 */ /* 0x000fe20000000800 */
[----:B----4-:R-:W-:-:S03]  /*0970*/  FFMA R26, R20, R25, R29 ;  /* 0x00000019141a7223 */ /* 0x010fc6000000001d */
[----:B------:R-:W1:Y:S04]  /*0980*/  LDS R27, [R4+0xef4] ;  /* 0x000ef400041b7984 */ /* 0x000e680000000800 */
[----:B------:R-:W-:Y:S04]  /*0990*/  LDS R20, [R5+0x78] ;  /* 0x0000780005147984 */ /* 0x000fe80000000800 */
[----:B------:R-:W4:Y:S04]  /*09a0*/  LDS R25, [R4+0xf78] ;  /* 0x000f780004197984 */ /* 0x000f280000000800 */
[----:B------:R-:W-:Y:S04]  /*09b0*/  LDS R24, [R5+0x7c] ;  /* 0x00007c0005187984 */ /* 0x000fe80000000800 */
[----:B------:R-:W5:Y:S01]  /*09c0*/  LDS R29, [R4+0xffc] ;  /* 0x000ffc00041d7984 */ /* 0x000f620000000800 */
[----:B0-----:R-:W-:-:S04]  /*09d0*/  FFMA R21, R16, R21, R26 ;  /* 0x0000001510157223 */ /* 0x001fc8000000001a */
[----:B------:R-:W-:-:S04]  /*09e0*/  FFMA R21, R18, R23, R21 ;  /* 0x0000001712157223 */ /* 0x000fc80000000015 */
[----:B-1----:R-:W-:-:S04]  /*09f0*/  FFMA R21, R22, R27, R21 ;  /* 0x0000001b16157223 */ /* 0x002fc80000000015 */
[----:B----4-:R-:W-:-:S04]  /*0a00*/  FFMA R21, R20, R25, R21 ;  /* 0x0000001914157223 */ /* 0x010fc80000000015 */
[----:B-----5:R-:W-:Y:S01]  /*0a10*/  FFMA R16, R24, R29, R21 ;  /* 0x0000001d18107223 */ /* 0x020fe20000000015 */
[----:B------:R-:W-:Y:S06]  /*0a20*/  BAR.SYNC.DEFER_BLOCKING 0x0 ;  /* 0x0000000000007b1d */ /* 0x000fec0000010000 */
[----:B------:R-:W-:Y:S05]  /*0a30*/  BRA.U UP0, `(.L_x_1) ;  /* 0x0000000100587547 */ /* 0x000fea000b800000 */
[----:B------:R-:W-:-:S04]  /*0a40*/  IADD3 R4, PT, PT, R9, 0x20, RZ ;  /* 0x0000002009047810 */ /* 0x000fc80007ffe0ff */
[----:B------:R-:W-:-:S04]  /*0a50*/  ISETP.GE.AND P0, PT, R4, UR5, PT ;  /* 0x0000000504007c0c */ /* 0x000fc8000bf06270 */
[----:B------:R-:W-:-:S13]  /*0a60*/  ISETP.GE.OR P0, PT, R6, UR10, P0 ;  /* 0x0000000a06007c0c */ /* 0x000fda0008706670 */
[----:B------:R-:W-:Y:S02]  /*0a70*/  @!P0 MOV R4, R14 ;  /* 0x0000000e00048202 */ /* 0x000fe40000000f00 */
[----:B------:R-:W-:-:S05]  /*0a80*/  @!P0 MOV R5, R19 ;  /* 0x0000001300058202 */ /* 0x000fca0000000f00 */
[----:B------:R-:W4:Y:S01]  /*0a90*/  @!P0 LDG.E.CONSTANT R4, desc[UR6][R4.64] ;  /* 0x0000000604048981 */ /* 0x000f22000c1e9900 */
[----:B------:R-:W-:Y:S01]  /*0aa0*/  IMAD R21, R12, 0x1080, R10 ;  /* 0x000010800c157824 */ /* 0x000fe200078e020a */
[----:B------:R-:W-:Y:S01]  /*0ab0*/  IADD3 R18, PT, PT, R0, 0x20, RZ ;  /* 0x0000002000127810 */ /* 0x000fe20007ffe0ff */
[----:B------:R-:W-:Y:S03]  /*0ac0*/  BSSY.RECONVERGENT B0, `(.L_x_1) ;  /* 0x000000d000007945 */ /* 0x000fe60003800200 */
[----:B----4-:R0:W-:Y:S04]  /*0ad0*/  @!P0 STS [R21], R4 ;  /* 0x0000000415008388 */ /* 0x0101e80000000800 */
[----:B------:R0:W-:Y:S01]  /*0ae0*/  @P0 STS [R21], RZ ;  /* 0x000000ff15000388 */ /* 0x0001e20000000800 */
[----:B------:R-:W-:-:S04]  /*0af0*/  ISETP.GE.AND P0, PT, R18, UR5, PT ;  /* 0x0000000512007c0c */ /* 0x000fc8000bf06270 */
[----:B------:R-:W-:-:S13]  /*0b00*/  ISETP.GE.OR P0, PT, R7, UR11, P0 ;  /* 0x0000000b07007c0c */ /* 0x000fda0008706670 */
[----:B0-----:R-:W-:Y:S05]  /*0b10*/  @P0 BRA `(.L_x_2) ;  /* 0x0000000000140947 */ /* 0x001fea0003800000 */
[----:B---3--:R-:W-:-:S06]  /*0b20*/  IMAD.WIDE R4, R17, 0x4, R2 ;  /* 0x0000000411047825 */ /* 0x008fcc00078e0202 */
[----:B------:R-:W3:Y:S01]  /*0b30*/  LDG.E.CONSTANT R4, desc[UR6][R4.64] ;  /* 0x0000000604047981 */ /* 0x000ee2000c1e9900 */
[----:B------:R-:W-:-:S05]  /*0b40*/  IMAD R21, R12, 0x1080, R11 ;  /* 0x000010800c157824 */ /* 0x000fca00078e020b */
[----:B---3--:R0:W-:Y:S01]  /*0b50*/  STS [R21], R4 ;  /* 0x0000000415007388 */ /* 0x0081e20000000800 */
[----:B------:R-:W-:Y:S05]  /*0b60*/  BRA `(.L_x_3) ;  /* 0x0000000000087947 */ /* 0x000fea0003800000 */
.L_x_2:
[----:B------:R-:W-:-:S05]  /*0b70*/  IMAD R4, R12, 0x1080, R11 ;  /* 0x000010800c047824 */ /* 0x000fca00078e020b */
[----:B------:R1:W-:Y:S02]  /*0b80*/  STS [R4], RZ ;  /* 0x000000ff04007388 */ /* 0x0003e40000000800 */
.L_x_3:
[----:B------:R-:W-:Y:S05]  /*0b90*/  BSYNC.RECONVERGENT B0 ;  /* 0x0000000000007941 */ /* 0x000fea0003800200 */
.L_x_1:
[----:B------:R-:W-:Y:S01]  /*0ba0*/  BAR.SYNC.DEFER_BLOCKING 0x0 ;  /* 0x0000000000007b1d */ /* 0x000fe20000010000 */
[----:B------:R-:W-:Y:S02]  /*0bb0*/  IADD3 R14, P0, PT, R14, 0x80, RZ ;  /* 0x000000800e0e7810 */ /* 0x000fe40007f1e0ff */
[----:B012---:R-:W-:Y:S02]  /*0bc0*/  MOV R4, R13 ;  /* 0x0000000d00047202 */ /* 0x007fe40000000f00 */
[----:B------:R-:W-:Y:S02]  /*0bd0*/  IADD3 R9, PT, PT, R9, 0x20, RZ ;  /* 0x0000002009097810 */ /* 0x000fe40007ffe0ff */
[----:B------:R-:W-:Y:S02]  /*0be0*/  IADD3 R0, PT, PT, R0, 0x20, RZ ;  /* 0x0000002000007810 */ /* 0x000fe40007ffe0ff */
[----:B------:R-:W-:Y:S02]  /*0bf0*/  IADD3.X R19, PT, PT, RZ, R19, RZ, P0, !PT ;  /* 0x00000013ff137210 */ /* 0x000fe400007fe4ff */
[----:B------:R-:W-:Y:S01]  /*0c00*/  LEA R17, R4, R17, 0x5 ;  /* 0x0000001104117211 */ /* 0x000fe200078e28ff */
[----:B------:R-:W-:Y:S06]  /*0c10*/  BRA.U !UP1, `(.L_x_4) ;  /* 0xfffffff509e87547 */ /* 0x000fec000b83ffff */
.L_x_0:
[----:B------:R-:W1:Y:S01]  /*0c20*/  LDCU UR8, c[0x0][0x398] ;  /* 0x00007300ff0877ac */ /* 0x000e620008000800 */
[----:B------:R-:W-:-:S04]  /*0c30*/  ISETP.GE.AND P0, PT, R7, R4, PT ;  /* 0x000000040700720c */ /* 0x000fc80003f06270 */
[----:B-1----:R-:W-:-:S13]  /*0c40*/  ISETP.GE.OR P0, PT, R6, UR8, P0 ;  /* 0x0000000806007c0c */ /* 0x002fda0008706670 */
[----:B------:R-:W-:Y:S05]  /*0c50*/  @P0 EXIT ;  /* 0x000000000000094d */ /* 0x000fea0003800000 */
[----:B0--3--:R-:W0:Y:S01]  /*0c60*/  LDC.64 R2, c[0x0][0x390] ;  /* 0x0000e400ff027b82 */ /* 0x009e220000000a00 */
[----:B------:R-:W-:-:S04]  /*0c70*/  IMAD R7, R6, R4, R7 ;  /* 0x0000000406077224 */ /* 0x000fc800078e0207 */
[----:B0-----:R-:W-:-:S05]  /*0c80*/  IMAD.WIDE R2, R7, 0x4, R2 ;  /* 0x0000000407027825 */ /* 0x001fca00078e0202 */
[----:B------:R-:W-:Y:S01]  /*0c90*/  STG.E desc[UR6][R2.64], R16 ;  /* 0x0000001002007986 */ /* 0x000fe2000c101906 */
[----:B------:R-:W-:Y:S05]  /*0ca0*/  EXIT ;  /* 0x000000000000794d */ /* 0x000fea0003800000 */
.L_x_5:
[----:B------:R-:W-:-:S00]  /*0cb0*/  BRA `(.L_x_5) ;  /* 0xfffffffc00fc7947 */ /* 0x000fc0000383ffff */
[----:B------:R-:W-:-:S00]  /*0cc0*/  NOP ;  /* 0x0000000000007918 */ /* 0x000fc00000000000 */
        /* <DEDUP_REMOVED lines=11> */
.L_x_25:


//--------------------- .text._Z27gemm_shared_pingpong_float4PKfS0_Pfiii --------------------------
	.section	.text._Z27gemm_shared_pingpong_float4PKfS0_Pfiii,"ax",@progbits
	.align	128
        .global         _Z27gemm_shared_pingpong_float4PKfS0_Pfiii
        .type           _Z27gemm_shared_pingpong_float4PKfS0_Pfiii,@function
        .size           _Z27gemm_shared_pingpong_float4PKfS0_Pfiii,(.L_x_26 - _Z27gemm_shared_pingpong_float4PKfS0_Pfiii)
        .other          _Z27gemm_shared_pingpong_float4PKfS0_Pfiii,@"STO_CUDA_ENTRY STV_DEFAULT"
_Z27gemm_shared_pingpong_float4PKfS0_Pfiii:
.text._Z27gemm_shared_pingpong_float4PKfS0_Pfiii:
[----:B------:R-:W-:Y:S01]  /*0000*/  LDC R1, c[0x0][0x37c] ;  /* 0x0000df00ff017b82 */ /* 0x000fe20000000800 */
[----:B------:R-:W0:Y:S01]  /*0010*/  S2R R0, SR_TID.Y ;  /* 0x0000000000007919 */ /* 0x000e220000002200 */
[----:B------:R-:W1:Y:S01]  /*0020*/  LDCU UR4, c[0x0][0x398] ;  /* 0x00007300ff0477ac */ /* 0x000e620008000800 */
[----:B------:R-:W-:Y:S01]  /*0030*/  MOV R12, 0x400 ;  /* 0x00000400000c7802 */ /* 0x000fe20000000f00 */
[----:B------:R-:W-:Y:S01]  /*0040*/  BSSY.RECONVERGENT B0, `(.L_x_6) ;  /* 0x000003b000007945 */ /* 0x000fe20003800200 */
[----:B------:R-:W0:Y:S01]  /*0050*/  S2R R3, SR_CTAID.X ;  /* 0x0000000000037919 */ /* 0x000e220000002500 */
[----:B------:R-:W2:Y:S01]  /*0060*/  LDCU.64 UR8, c[0x0][0x358] ;  /* 0x00006b00ff0877ac */ /* 0x000ea20008000a00 */
[----:B------:R-:W3:Y:S01]  /*0070*/  S2R R7, SR_CgaCtaId ;  /* 0x0000000000077919 */ /* 0x000ee20000008800 */
[----:B------:R-:W4:Y:S01]  /*0080*/  S2R R2, SR_TID.X ;  /* 0x0000000000027919 */ /* 0x000f220000002100 */
[----:B------:R-:W4:Y:S01]  /*0090*/  S2R R5, SR_CTAID.Y ;  /* 0x0000000000057919 */ /* 0x000f220000002600 */
[----:B0-----:R-:W-:Y:S01]  /*00a0*/  IMAD R6, R3, 0x20, R0 ;  /* 0x0000002003067824 */ /* 0x001fe200078e0200 */
[----:B---3--:R-:W-:-:S04]  /*00b0*/  LEA R3, R7, R12, 0x18 ;  /* 0x0000000c07037211 */ /* 0x008fc800078ec0ff */
[----:B-1----:R-:W-:Y:S01]  /*00c0*/  ISETP.GE.AND P0, PT, R6, UR4, PT ;  /* 0x0000000406007c0c */ /* 0x002fe2000bf06270 */
[----:B------:R-:W-:Y:S02]  /*00d0*/  IMAD R3, R0, 0xa0, R3 ;  /* 0x000000a000037824 */ /* 0x000fe400078e0203 */
[----:B----4-:R-:W-:-:S03]  /*00e0*/  IMAD R5, R5, 0x20, R2 ;  /* 0x0000002005057824 */ /* 0x010fc600078e0202 */
[----:B------:R-:W-:-:S07]  /*00f0*/  LEA R4, R2, R3, 0x2 ;  /* 0x0000000302047211 */ /* 0x000fce00078e10ff */
[----:B--2---:R-:W-:Y:S05]  /*0100*/  @P0 BRA `(.L_x_7) ;  /* 0x0000000000a40947 */ /* 0x004fea0003800000 */
[----:B------:R-:W-:-:S13]  /*0110*/  LOP3.LUT P1, RZ, R2, 0x3, RZ, 0xc0, !PT ;  /* 0x0000000302ff7812 */ /* 0x000fda000782c0ff */
[----:B------:R-:W-:Y:S05]  /*0120*/  @P1 BRA `(.L_x_8) ;  /* 0x0000000000b01947 */ /* 0x000fea0003800000 */
[----:B------:R-:W0:Y:S01]  /*0130*/  LDC R15, c[0x0][0x39c] ;  /* 0x0000e700ff0f7b82 */ /* 0x000e220000000800 */
[----:B------:R-:W-:Y:S01]  /*0140*/  VIADD R10, R2, 0x3 ;  /* 0x00000003020a7836 */ /* 0x000fe20000000000 */
[----:B0-----:R-:W-:-:S04]  /*0150*/  LOP3.LUT P0, RZ, R15, 0x3, RZ, 0xc0, !PT ;  /* 0x000000030fff7812 */ /* 0x001fc8000780c0ff */
[----:B------:R-:W-:-:S13]  /*0160*/  ISETP.LT.AND P0, PT, R10, R15, !P0 ;  /* 0x0000000f0a00720c */ /* 0x000fda0004701270 */
[----:B------:R-:W-:Y:S05]  /*0170*/  @!P0 BRA `(.L_x_9) ;  /* 0x0000000000188947 */ /* 0x000fea0003800000 */
[----:B------:R-:W0:Y:S01]  /*0180*/  LDC.64 R8, c[0x0][0x380] ;  /* 0x0000e000ff087b82 */ /* 0x000e220000000a00 */
[----:B------:R-:W-:-:S04]  /*0190*/  IMAD R11, R6, R15, R2 ;  /* 0x0000000f060b7224 */ /* 0x000fc800078e0202 */
[----:B0-----:R-:W-:-:S06]  /*01a0*/  IMAD.WIDE R8, R11, 0x4, R8 ;  /* 0x000000040b087825 */ /* 0x001fcc00078e0208 */
[----:B------:R-:W2:Y:S04]  /*01b0*/  LDG.E.128.CONSTANT R8, desc[UR8][R8.64] ;  /* 0x0000000808087981 */ /* 0x000ea8000c1e9d00 */
[----:B--2---:R0:W-:Y:S01]  /*01c0*/  STS.128 [R4], R8 ;  /* 0x0000000804007388 */ /* 0x0041e20000000c00 */
[----:B------:R-:W-:Y:S05]  /*01d0*/  BRA `(.L_x_8) ;  /* 0x0000000000847947 */ /* 0x000fea0003800000 */
.L_x_9:
[-C--:B------:R-:W-:Y:S01]  /*01e0*/  ISETP.GE.AND P0, PT, R2, R15.reuse, PT ;  /* 0x0000000f0200720c */ /* 0x080fe20003f06270 */
[----:B------:R-:W0:Y:S01]  /*01f0*/  LDCU.64 UR4, c[0x0][0x380] ;  /* 0x00007000ff0477ac */ /* 0x000e220008000a00 */
[-C--:B------:R-:W-:Y:S01]  /*0200*/  IMAD R11, R6, R15.reuse, RZ ;  /* 0x0000000f060b7224 */ /* 0x080fe200078e02ff */
[-C--:B------:R-:W-:Y:S01]  /*0210*/  ISETP.GE.AND P4, PT, R10, R15.reuse, PT ;  /* 0x0000000f0a00720c */ /* 0x080fe20003f86270 */
[C---:B------:R-:W-:Y:S01]  /*0220*/  VIADD R10, R2.reuse, 0x2 ;  /* 0x00000002020a7836 */ /* 0x040fe20000000000 */
[----:B------:R-:W-:Y:S01]  /*0230*/  IADD3 R13, PT, PT, R2, 0x1, RZ ;  /* 0x00000001020d7810 */ /* 0x000fe20007ffe0ff */
[----:B------:R-:W-:Y:S01]  /*0240*/  IMAD.MOV.U32 R17, RZ, RZ, RZ ;  /* 0x000000ffff117224 */ /* 0x000fe200078e00ff */
[-C--:B------:R-:W-:Y:S02]  /*0250*/  IADD3 R14, P5, PT, R11, R2.reuse, RZ ;  /* 0x000000020b0e7210 */ /* 0x080fe40007fbe0ff */
[-C--:B------:R-:W-:Y:S02]  /*0260*/  ISETP.GE.AND P2, PT, R13, R15.reuse, PT ;  /* 0x0000000f0d00720c */ /* 0x080fe40003f46270 */
[----:B------:R-:W-:Y:S01]  /*0270*/  ISETP.GE.AND P3, PT, R10, R15, PT ;  /* 0x0000000f0a00720c */ /* 0x000fe20003f66270 */
[----:B------:R-:W-:Y:S01]  /*0280*/  HFMA2 R15, -RZ, RZ, 0, 0 ;  /* 0x00000000ff0f7431 */ /* 0x000fe200000001ff */
[----:B------:R-:W1:Y:S01]  /*0290*/  @!P0 LDC.64 R8, c[0x0][0x380] ;  /* 0x0000e000ff088b82 */ /* 0x000e620000000a00 */
[----:B------:R-:W-:-:S02]  /*02a0*/  @!P0 IADD3 R13, PT, PT, R11, R2, RZ ;  /* 0x000000020b0d8210 */ /* 0x000fc40007ffe0ff */
[----:B------:R-:W-:Y:S02]  /*02b0*/  LEA.HI.X.SX32 R11, R11, RZ, 0x1, P5 ;  /* 0x000000ff0b0b7211 */ /* 0x000fe400028f0eff */
[----:B------:R-:W-:Y:S02]  /*02c0*/  MOV R19, RZ ;  /* 0x000000ff00137202 */ /* 0x000fe40000000f00 */
[----:B0-----:R-:W-:-:S04]  /*02d0*/  LEA R10, P5, R14, UR4, 0x2 ;  /* 0x000000040e0a7c11 */ /* 0x001fc8000f8a10ff */
[----:B------:R-:W-:-:S05]  /*02e0*/  LEA.HI.X R11, R14, UR5, R11, 0x2, P5 ;  /* 0x000000050e0b7c11 */ /* 0x000fca000a8f140b */
[----:B------:R-:W2:Y:S04]  /*02f0*/  @!P2 LDG.E.CONSTANT R15, desc[UR8][R10.64+0x4] ;  /* 0x000004080a0fa981 */ /* 0x000ea8000c1e9900 */
[----:B------:R-:W3:Y:S01]  /*0300*/  @!P3 LDG.E.CONSTANT R17, desc[UR8][R10.64+0x8] ;  /* 0x000008080a11b981 */ /* 0x000ee2000c1e9900 */
[----:B-1----:R-:W-:-:S03]  /*0310*/  @!P0 IMAD.WIDE R8, R13, 0x4, R8 ;  /* 0x000000040d088825 */ /* 0x002fc600078e0208 */
[----:B------:R-:W4:Y:S01]  /*0320*/  @!P4 LDG.E.CONSTANT R19, desc[UR8][R10.64+0xc] ;  /* 0x00000c080a13c981 */ /* 0x000f22000c1e9900 */
[----:B------:R-:W-:-:S06]  /*0330*/  IMAD.MOV.U32 R13, RZ, RZ, RZ ;  /* 0x000000ffff0d7224 */ /* 0x000fcc00078e00ff */
[----:B------:R-:W5:Y:S04]  /*0340*/  @!P0 LDG.E.CONSTANT R13, desc[UR8][R8.64] ;  /* 0x00000008080d8981 */ /* 0x000f68000c1e9900 */
[----:B--2---:R1:W-:Y:S04]  /*0350*/  STS [R4+0x4], R15 ;  /* 0x0000040f04007388 */ /* 0x0043e80000000800 */
[----:B---3--:R1:W-:Y:S04]  /*0360*/  STS [R4+0x8], R17 ;  /* 0x0000081104007388 */ /* 0x0083e80000000800 */
[----:B----4-:R1:W-:Y:S04]  /*0370*/  STS [R4+0xc], R19 ;  /* 0x00000c1304007388 */ /* 0x0103e80000000800 */
[----:B-----5:R1:W-:Y:S01]  /*0380*/  STS [R4], R13 ;  /* 0x0000000d04007388 */ /* 0x0203e20000000800 */
[----:B------:R-:W-:Y:S05]  /*0390*/  BRA `(.L_x_8) ;  /* 0x0000000000147947 */ /* 0x000fea0003800000 */
.L_x_7:
[----:B------:R-:W-:-:S13]  /*03a0*/  LOP3.LUT P1, RZ, R2, 0x3, RZ, 0xc0, !PT ;  /* 0x0000000302ff7812 */ /* 0x000fda000782c0ff */
[----:B------:R2:W-:Y:S04]  /*03b0*/  @!P1 STS [R4], RZ ;  /* 0x000000ff04009388 */ /* 0x0005e80000000800 */
[----:B------:R2:W-:Y:S04]  /*03c0*/  @!P1 STS [R4+0x4], RZ ;  /* 0x000004ff04009388 */ /* 0x0005e80000000800 */
[----:B------:R2:W-:Y:S04]  /*03d0*/  @!P1 STS [R4+0x8], RZ ;  /* 0x000008ff04009388 */ /* 0x0005e80000000800 */
[----:B------:R2:W-:Y:S02]  /*03e0*/  @!P1 STS [R4+0xc], RZ ;  /* 0x00000cff04009388 */ /* 0x0005e40000000800 */
.L_x_8:
[----:B------:R-:W-:Y:S05]  /*03f0*/  BSYNC.RECONVERGENT B0 ;  /* 0x0000000000007941 */ /* 0x000fea0003800200 */
.L_x_6:
[----:B------:R-:W3:Y:S01]  /*0400*/  LDCU UR7, c[0x0][0x39c] ;  /* 0x00007380ff0777ac */ /* 0x000ee20008000800 */
[----:B------:R-:W-:Y:S01]  /*0410*/  VIADD R12, R12, 0x2800 ;  /* 0x000028000c0c7836 */ /* 0x000fe20000000000 */
[----:B------:R-:W-:Y:S04]  /*0420*/  BSSY.RECONVERGENT B0, `(.L_x_10) ;  /* 0x0000032000007945 */ /* 0x000fe80003800200 */
[----:B-1----:R-:W-:-:S05]  /*0430*/  LEA R13, R7, R12, 0x18 ;  /* 0x0000000c070d7211 */ /* 0x002fca00078ec0ff */
[----:B------:R-:W-:-:S05]  /*0440*/  IMAD R17, R0, 0xa0, R13 ;  /* 0x000000a000117824 */ /* 0x000fca00078e020d */
[----:B------:R-:W-:Y:S02]  /*0450*/  LEA R7, R2, R17, 0x2 ;  /* 0x0000001102077211 */ /* 0x000fe400078e10ff */
[----:B---3--:R-:W-:-:S13]  /*0460*/  ISETP.GE.AND P0, PT, R0, UR7, PT ;  /* 0x0000000700007c0c */ /* 0x008fda000bf06270 */
[----:B------:R-:W-:Y:S05]  /*0470*/  @P0 BRA `(.L_x_11) ;  /* 0x0000000000a00947 */ /* 0x000fea0003800000 */
[----:B------:R-:W-:Y:S05]  /*0480*/  @P1 BRA `(.L_x_12) ;  /* 0x0000000000ac1947 */ /* 0x000fea0003800000 */
[----:B------:R-:W1:Y:S01]  /*0490*/  LDC R15, c[0x0][0x3a0] ;  /* 0x0000e800ff0f7b82 */ /* 0x000e620000000800 */
[----:B0-----:R-:W-:Y:S01]  /*04a0*/  VIADD R10, R5, 0x3 ;  /* 0x00000003050a7836 */ /* 0x001fe20000000000 */
[----:B-1----:R-:W-:-:S04]  /*04b0*/  LOP3.LUT P0, RZ, R15, 0x3, RZ, 0xc0, !PT ;  /* 0x000000030fff7812 */ /* 0x002fc8000780c0ff */
[----:B------:R-:W-:-:S13]  /*04c0*/  ISETP.LT.AND P0, PT, R10, R15, !P0 ;  /* 0x0000000f0a00720c */ /* 0x000fda0004701270 */
[----:B------:R-:W-:Y:S05]  /*04d0*/  @!P0 BRA `(.L_x_13) ;  /* 0x0000000000188947 */ /* 0x000fea0003800000 */
[----:B------:R-:W0:Y:S01]  /*04e0*/  LDC.64 R8, c[0x0][0x388] ;  /* 0x0000e200ff087b82 */ /* 0x000e220000000a00 */
[----:B------:R-:W-:-:S04]  /*04f0*/  IMAD R11, R0, R15, R5 ;  /* 0x0000000f000b7224 */ /* 0x000fc800078e0205 */
[----:B0-----:R-:W-:-:S06]  /*0500*/  IMAD.WIDE.U32 R8, R11, 0x4, R8 ;  /* 0x000000040b087825 */ /* 0x001fcc00078e0008 */
[----:B------:R-:W3:Y:S04]  /*0510*/  LDG.E.128.CONSTANT R8, desc[UR8][R8.64] ;  /* 0x0000000808087981 */ /* 0x000ee8000c1e9d00 */
[----:B---3--:R1:W-:Y:S01]  /*0520*/  STS.128 [R7], R8 ;  /* 0x0000000807007388 */ /* 0x0083e20000000c00 */
[----:B------:R-:W-:Y:S05]  /*0530*/  BRA `(.L_x_12) ;  /* 0x0000000000807947 */ /* 0x000fea0003800000 */
.L_x_13:
[CC--:B------:R-:W-:Y:S01]  /*0540*/  ISETP.GE.AND P0, PT, R5.reuse, R15.reuse, PT ;  /* 0x0000000f0500720c */ /* 0x0c0fe20003f06270 */
[----:B------:R-:W0:Y:S01]  /*0550*/  LDCU.64 UR4, c[0x0][0x388] ;  /* 0x00007100ff0477ac */ /* 0x000e220008000a00 */
[-C--:B------:R-:W-:Y:S01]  /*0560*/  IMAD R12, R0, R15.reuse, RZ ;  /* 0x0000000f000c7224 */ /* 0x080fe200078e02ff */
[-C--:B------:R-:W-:Y:S01]  /*0570*/  ISETP.GE.AND P3, PT, R10, R15.reuse, PT ;  /* 0x0000000f0a00720c */ /* 0x080fe20003f66270 */
[C---:B------:R-:W-:Y:S01]  /*0580*/  VIADD R10, R5.reuse, 0x2 ;  /* 0x00000002050a7836 */ /* 0x040fe20000000000 */
[C---:B------:R-:W-:Y:S01]  /*0590*/  IADD3 R11, PT, PT, R5.reuse, 0x1, RZ ;  /* 0x00000001050b7810 */ /* 0x040fe20007ffe0ff */
[----:B------:R-:W-:Y:S01]  /*05a0*/  IMAD.MOV.U32 R18, RZ, RZ, RZ ;  /* 0x000000ffff127224 */ /* 0x000fe200078e00ff */
[-C--:B------:R-:W-:Y:S02]  /*05b0*/  IADD3 R14, P4, PT, R5, R12.reuse, RZ ;  /* 0x0000000c050e7210 */ /* 0x080fe40007f9e0ff */
[-C--:B------:R-:W-:Y:S02]  /*05c0*/  ISETP.GE.AND P1, PT, R11, R15.reuse, PT ;  /* 0x0000000f0b00720c */ /* 0x080fe40003f26270 */
[----:B------:R-:W-:Y:S01]  /*05d0*/  ISETP.GE.AND P2, PT, R10, R15, PT ;  /* 0x0000000f0a00720c */ /* 0x000fe20003f46270 */
[----:B------:R-:W-:Y:S01]  /*05e0*/  IMAD.X R15, RZ, RZ, RZ, P4 ;  /* 0x000000ffff0f7224 */ /* 0x000fe200020e06ff */
[----:B------:R-:W1:Y:S01]  /*05f0*/  @!P0 LDC.64 R8, c[0x0][0x388] ;  /* 0x0000e200ff088b82 */ /* 0x000e620000000a00 */
[----:B------:R-:W-:Y:S01]  /*0600*/  @!P0 IADD3 R11, PT, PT, R5, R12, RZ ;  /* 0x0000000c050b8210 */ /* 0x000fe20007ffe0ff */
[----:B------:R-:W-:Y:S01]  /*0610*/  HFMA2 R12, -RZ, RZ, 0, 0 ;  /* 0x00000000ff0c7431 */ /* 0x000fe200000001ff */
[----:B------:R-:W-:-:S02]  /*0620*/  MOV R16, RZ ;  /* 0x000000ff00107202 */ /* 0x000fc40000000f00 */
[----:B0-----:R-:W-:Y:S01]  /*0630*/  LEA R10, P4, R14, UR4, 0x2 ;  /* 0x000000040e0a7c11 */ /* 0x001fe2000f8810ff */
[----:B-1----:R-:W-:-:S03]  /*0640*/  @!P0 IMAD.WIDE.U32 R8, R11, 0x4, R8 ;  /* 0x000000040b088825 */ /* 0x002fc600078e0008 */
[----:B------:R-:W-:Y:S01]  /*0650*/  LEA.HI.X R11, R14, UR5, R15, 0x2, P4 ;  /* 0x000000050e0b7c11 */ /* 0x000fe2000a0f140f */
[----:B------:R-:W-:Y:S01]  /*0660*/  IMAD.MOV.U32 R14, RZ, RZ, RZ ;  /* 0x000000ffff0e7224 */ /* 0x000fe200078e00ff */
[----:B------:R-:W3:Y:S04]  /*0670*/  @!P0 LDG.E.CONSTANT R12, desc[UR8][R8.64] ;  /* 0x00000008080c8981 */ /* 0x000ee8000c1e9900 */
[----:B------:R-:W4:Y:S04]  /*0680*/  @!P2 LDG.E.CONSTANT R16, desc[UR8][R10.64+0x8] ;  /* 0x000008080a10a981 */ /* 0x000f28000c1e9900 */
[----:B------:R-:W5:Y:S04]  /*0690*/  @!P1 LDG.E.CONSTANT R14, desc[UR8][R10.64+0x4] ;  /* 0x000004080a0e9981 */ /* 0x000f68000c1e9900 */
[----:B------:R-:W2:Y:S04]  /*06a0*/  @!P3 LDG.E.CONSTANT R18, desc[UR8][R10.64+0xc] ;  /* 0x00000c080a12b981 */ /* 0x000ea8000c1e9900 */
[----:B---3--:R3:W-:Y:S04]  /*06b0*/  STS [R7], R12 ;  /* 0x0000000c07007388 */ /* 0x0087e80000000800 */
[----:B----4-:R3:W-:Y:S04]  /*06c0*/  STS [R7+0x8], R16 ;  /* 0x0000081007007388 */ /* 0x0107e80000000800 */
[----:B-----5:R3:W-:Y:S04]  /*06d0*/  STS [R7+0x4], R14 ;  /* 0x0000040e07007388 */ /* 0x0207e80000000800 */
[----:B--2---:R3:W-:Y:S01]  /*06e0*/  STS [R7+0xc], R18 ;  /* 0x00000c1207007388 */ /* 0x0047e20000000800 */
[----:B------:R-:W-:Y:S05]  /*06f0*/  BRA `(.L_x_12) ;  /* 0x0000000000107947 */ /* 0x000fea0003800000 */
.L_x_11:
[----:B------:R4:W-:Y:S04]  /*0700*/  @!P1 STS [R7], RZ ;  /* 0x000000ff07009388 */ /* 0x0009e80000000800 */
[----:B------:R4:W-:Y:S04]  /*0710*/  @!P1 STS [R7+0x4], RZ ;  /* 0x000004ff07009388 */ /* 0x0009e80000000800 */
[----:B------:R4:W-:Y:S04]  /*0720*/  @!P1 STS [R7+0x8], RZ ;  /* 0x000008ff07009388 */ /* 0x0009e80000000800 */
[----:B------:R4:W-:Y:S02]  /*0730*/  @!P1 STS [R7+0xc], RZ ;  /* 0x00000cff07009388 */ /* 0x0009e40000000800 */
.L_x_12:
[----:B------:R-:W-:Y:S05]  /*0740*/  BSYNC.RECONVERGENT B0 ;  /* 0x0000000000007941 */ /* 0x000fea0003800200 */
.L_x_10:
[----:B------:R-:W-:Y:S01]  /*0750*/  BAR.SYNC.DEFER_BLOCKING 0x0 ;  /* 0x0000000000007b1d */ /* 0x000fe20000010000 */
[----:B------:R-:W-:Y:S01]  /*0760*/  UISETP.GE.AND UP0, UPT, UR7, 0x1, UPT ;  /* 0x000000010700788c */ /* 0x000fe2000bf06270 */
[----:B------:R-:W-:-:S08]  /*0770*/  HFMA2 R25, -RZ, RZ, 0, 0 ;  /* 0x00000000ff197431 */ /* 0x000fd000000001ff */
[----:B------:R-:W-:Y:S05]  /*0780*/  BRA.U !UP0, `(.L_x_14) ;  /* 0x0000000d08207547 */ /* 0x000fea000b800000 */
[----:B01----:R-:W0:Y:S01]  /*0790*/  LDC R9, c[0x0][0x3a0] ;  /* 0x0000e800ff097b82 */ /* 0x003e220000000800 */
[----:B---3--:R-:W-:Y:S01]  /*07a0*/  VIADD R18, R5, 0x3 ;  /* 0x0000000305127836 */ /* 0x008fe20000000000 */
[----:B------:R-:W-:Y:S01]  /*07b0*/  LEA R20, R2, R13, 0x2 ;  /* 0x0000000d02147211 */ /* 0x000fe200078e10ff */
[----:B------:R-:W-:Y:S01]  /*07c0*/  IMAD R19, R6, UR7, RZ ;  /* 0x0000000706137c24 */ /* 0x000fe2000f8e02ff */
[----:B------:R-:W-:Y:S01]  /*07d0*/  LOP3.LUT R21, R2, 0x3, RZ, 0xc0, !PT ;  /* 0x0000000302157812 */ /* 0x000fe200078ec0ff */
[----:B------:R-:W-:Y:S01]  /*07e0*/  IMAD.MOV.U32 R25, RZ, RZ, RZ ;  /* 0x000000ffff197224 */ /* 0x000fe200078e00ff */
[----:B------:R-:W-:Y:S01]  /*07f0*/  MOV R22, RZ ;  /* 0x000000ff00167202 */ /* 0x000fe20000000f00 */
[----:B------:R-:W1:Y:S01]  /*0800*/  LDCU UR11, c[0x0][0x3a0] ;  /* 0x00007400ff0b77ac */ /* 0x000e620008000800 */
[----:B------:R-:W-:Y:S01]  /*0810*/  SHF.R.S32.HI R16, RZ, 0x1f, R19 ;  /* 0x0000001fff107819 */ /* 0x000fe20000011413 */
[----:B------:R-:W3:Y:S01]  /*0820*/  LDCU UR10, c[0x0][0x398] ;  /* 0x00007300ff0a77ac */ /* 0x000ee20008000800 */
[----:B------:R-:W0:Y:S01]  /*0830*/  LDCU.64 UR12, c[0x0][0x380] ;  /* 0x00007000ff0c77ac */ /* 0x000e220008000a00 */
[----:B------:R-:W0:Y:S01]  /*0840*/  LDCU.64 UR14, c[0x0][0x388] ;  /* 0x00007100ff0e77ac */ /* 0x000e220008000a00 */
[----:B------:R-:W-:Y:S01]  /*0850*/  UMOV UR4, URZ ;  /* 0x000000ff00047c82 */ /* 0x000fe20008000000 */
[----:B0-----:R-:W-:-:S04]  /*0860*/  LOP3.LUT P0, RZ, R9, 0x3, RZ, 0xc0, !PT ;  /* 0x0000000309ff7812 */ /* 0x001fc8000780c0ff */
[----:B-1-3--:R-:W-:-:S13]  /*0870*/  ISETP.LT.AND P0, PT, R18, R9, !P0 ;  /* 0x000000091200720c */ /* 0x00afda0004701270 */
.L_x_23:
[C---:B-1----:R-:W-:Y:S01]  /*0880*/  IMAD R23, R22.reuse, 0x1400, R20 ;  /* 0x0000140016177824 */ /* 0x042fe200078e0214 */
[----:B------:R-:W-:Y:S01]  /*0890*/  UIADD3 UR5, UPT, UPT, UR4, 0x20, URZ ;  /* 0x0000002004057890 */ /* 0x000fe2000fffe0ff */
[C---:B------:R-:W-:Y:S01]  /*08a0*/  IMAD R24, R22.reuse, 0x1400, R3 ;  /* 0x0000140016187824 */ /* 0x040fe200078e0203 */
[----:B------:R-:W-:Y:S01]  /*08b0*/  UMOV UR6, UR4 ;  /* 0x0000000400067c82 */ /* 0x000fe20008000000 */
[----:B------:R-:W-:Y:S01]  /*08c0*/  LOP3.LUT R22, R22, 0x1, RZ, 0x3c, !PT ;  /* 0x0000000116167812 */ /* 0x000fe200078e3cff */
[----:B0-----:R-:W-:Y:S03]  /*08d0*/  LDS R8, [R23] ;  /* 0x0000000017087984 */ /* 0x001fe60000000800 */
[----:B------:R-:W-:Y:S01]  /*08e0*/  UMOV UR4, UR5 ;  /* 0x0000000500047c82 */ /* 0x000fe20008000000 */
[----:B------:R-:W0:Y:S04]  /*08f0*/  LDS.128 R12, [R24] ;  /* 0x00000000180c7984 */ /* 0x000e280000000c00 */
[----:B--23--:R-:W1:Y:S04]  /*0900*/  LDS R9, [R23+0xa0] ;  /* 0x0000a00017097984 */ /* 0x00ce680000000800 */
[----:B------:R-:W3:Y:S04]  /*0910*/  LDS R10, [R23+0x140] ;  /* 0x00014000170a7984 */ /* 0x000ee80000000800 */
[----:B------:R-:W5:Y:S04]  /*0920*/  LDS R27, [R23+0x1e0] ;  /* 0x0001e000171b7984 */ /* 0x000f680000000800 */
[----:B------:R-:W-:Y:S04]  /*0930*/  LDS R29, [R23+0x320] ;  /* 0x00032000171d7984 */ /* 0x000fe80000000800 */
[----:B------:R-:W-:Y:S01]  /*0940*/  LDS R26, [R23+0x10e0] ;  /* 0x0010e000171a7984 */ /* 0x000fe20000000800 */
[----:B0-----:R-:W-:-:S03]  /*0950*/  FFMA R8, R12, R8, R25 ;  /* 0x000000080c087223 */ /* 0x001fc60000000019 */
[----:B------:R-:W-:Y:S01]  /*0960*/  LDS R25, [R23+0x3c0] ;  /* 0x0003c00017197984 */ /* 0x000fe20000000800 */
[----:B-1----:R-:W-:-:S03]  /*0970*/  FFMA R9, R9, R13, R8 ;  /* 0x0000000d09097223 */ /* 0x002fc60000000008 */
[----:B------:R-:W-:Y:S01]  /*0980*/  LDS R13, [R23+0x280] ;  /* 0x00028000170d7984 */ /* 0x000fe20000000800 */
[----:B---3--:R-:W-:-:S03]  /*0990*/  FFMA R14, R10, R14, R9 ;  /* 0x0000000e0a0e7223 */ /* 0x008fc60000000009 */
[----:B------:R-:W0:Y:S01]  /*09a0*/  LDS.128 R8, [R24+0x10] ;  /* 0x0000100018087984 */ /* 0x000e220000000c00 */
[----:B-----5:R-:W-:-:S03]  /*09b0*/  FFMA R15, R27, R15, R14 ;  /* 0x0000000f1b0f7223 */ /* 0x020fc6000000000e */
[----:B------:R-:W1:Y:S01]  /*09c0*/  LDS R27, [R23+0x460] ;  /* 0x00046000171b7984 */ /* 0x000e620000000800 */
[----:B0-----:R-:W-:-:S03]  /*09d0*/  FFMA R8, R8, R13, R15 ;  /* 0x0000000d08087223 */ /* 0x001fc6000000000f */
[----:B------:R-:W-:Y:S01]  /*09e0*/  LDS.128 R12, [R24+0x20] ;  /* 0x00002000180c7984 */ /* 0x000fe20000000c00 */
[----:B------:R-:W-:-:S03]  /*09f0*/  FFMA R8, R29, R9, R8 ;  /* 0x000000091d087223 */ /* 0x000fc60000000008 */
[----:B------:R-:W0:Y:S01]  /*0a00*/  LDS R9, [R23+0x500] ;  /* 0x0005000017097984 */ /* 0x000e220000000800 */
[----:B------:R-:W-:-:S03]  /*0a10*/  FFMA R8, R25, R10, R8 ;  /* 0x0000000a19087223 */ /* 0x000fc60000000008 */
[----:B------:R-:W3:Y:S01]  /*0a20*/  LDS R29, [R23+0x5a0] ;  /* 0x0005a000171d7984 */ /* 0x000ee20000000800 */
[----:B-1----:R-:W-:-:S03]  /*0a30*/  FFMA R11, R27, R11, R8 ;  /* 0x0000000b1b0b7223 */ /* 0x002fc60000000008 */
[----:B------:R-:W1:Y:S04]  /*0a40*/  LDS R25, [R23+0x640] ;  /* 0x0006400017197984 */ /* 0x000e680000000800 */
[----:B------:R-:W5:Y:S01]  /*0a50*/  LDS R27, [R23+0x6e0] ;  /* 0x0006e000171b7984 */ /* 0x000f620000000800 */
[----:B0-----:R-:W-:-:S03]  /*0a60*/  FFMA R12, R12, R9, R11 ;  /* 0x000000090c0c7223 */ /* 0x001fc6000000000b */
[----:B------:R-:W-:Y:S01]  /*0a70*/  LDS.128 R8, [R24+0x30] ;  /* 0x0000300018087984 */ /* 0x000fe20000000c00 */
[----:B---3--:R-:W-:-:S03]  /*0a80*/  FFMA R12, R29, R13, R12 ;  /* 0x0000000d1d0c7223 */ /* 0x008fc6000000000c */
[----:B------:R-:W0:Y:S01]  /*0a90*/  LDS R13, [R23+0x780] ;  /* 0x00078000170d7984 */ /* 0x000e220000000800 */
[----:B-1----:R-:W-:-:S03]  /*0aa0*/  FFMA R12, R25, R14, R12 ;  /* 0x0000000e190c7223 */ /* 0x002fc6000000000c */
[----:B------:R-:W1:Y:S01]  /*0ab0*/  LDS R29, [R23+0x820] ;  /* 0x00082000171d7984 */ /* 0x000e620000000800 */
[----:B-----5:R-:W-:-:S03]  /*0ac0*/  FFMA R15, R27, R15, R12 ;  /* 0x0000000f1b0f7223 */ /* 0x020fc6000000000c */
[----:B------:R-:W3:Y:S04]  /*0ad0*/  LDS R25, [R23+0x8c0] ;  /* 0x0008c00017197984 */ /* 0x000ee80000000800 */
[----:B------:R-:W5:Y:S01]  /*0ae0*/  LDS R27, [R23+0x960] ;  /* 0x00096000171b7984 */ /* 0x000f620000000800 */
[----:B0-----:R-:W-:-:S03]  /*0af0*/  FFMA R8, R8, R13, R15 ;  /* 0x0000000d08087223 */ /* 0x001fc6000000000f */
[----:B------:R-:W-:Y:S01]  /*0b00*/  LDS.128 R12, [R24+0x40] ;  /* 0x00004000180c7984 */ /* 0x000fe20000000c00 */
[----:B-1----:R-:W-:-:S03]  /*0b10*/  FFMA R8, R29, R9, R8 ;  /* 0x000000091d087223 */ /* 0x002fc60000000008 */
[----:B------:R-:W0:Y:S01]  /*0b20*/  LDS R9, [R23+0xa00] ;  /* 0x000a000017097984 */ /* 0x000e220000000800 */
[----:B---3--:R-:W-:-:S03]  /*0b30*/  FFMA R8, R25, R10, R8 ;  /* 0x0000000a19087223 */ /* 0x008fc60000000008 */
        /* <DEDUP_REMOVED lines=20> */
[----:B------:R-:W3:Y:S01]  /*0c80*/  LDS R25, [R23+0x1040] ;  /* 0x0010400017197984 */ /* 0x000ee20000000800 */
[----:B0-----:R-:W-:-:S03]  /*0c90*/  FFMA R12, R12, R9, R11 ;  /* 0x000000090c0c7223 */ /* 0x001fc6000000000b */
[----:B------:R-:W-:Y:S01]  /*0ca0*/  LDS.128 R8, [R24+0x70] ;  /* 0x0000700018087984 */ /* 0x000fe20000000c00 */
[----:B-1----:R-:W-:-:S03]  /*0cb0*/  FFMA R12, R29, R13, R12 ;  /* 0x0000000d1d0c7223 */ /* 0x002fc6000000000c */
[----:B------:R-:W0:Y:S01]  /*0cc0*/  LDS R13, [R23+0x1180] ;  /* 0x00118000170d7984 */ /* 0x000e220000000800 */
[----:B---3--:R-:W-:-:S03]  /*0cd0*/  FFMA R27, R25, R14, R12 ;  /* 0x0000000e191b7223 */ /* 0x008fc6000000000c */
[----:B------:R-:W1:Y:S01]  /*0ce0*/  LDS R29, [R23+0x1220] ;  /* 0x00122000171d7984 */ /* 0x000e620000000800 */
[----:B------:R-:W3:Y:S01]  /*0cf0*/  LDC R12, c[0x0][0x39c] ;  /* 0x0000e700ff0c7b82 */ /* 0x000ee20000000800 */
[----:B------:R-:W-:Y:S02]  /*0d00*/  FFMA R15, R26, R15, R27 ;  /* 0x0000000f1a0f7223 */ /* 0x000fe4000000001b */
[----:B------:R-:W5:Y:S04]  /*0d10*/  LDS R25, [R23+0x12c0] ;  /* 0x0012c00017197984 */ /* 0x000f680000000800 */
[----:B------:R-:W2:Y:S01]  /*0d20*/  LDS R14, [R23+0x1360] ;  /* 0x00136000170e7984 */ /* 0x000ea20000000800 */
[----:B------:R-:W-:Y:S01]  /*0d30*/  BAR.SYNC.DEFER_BLOCKING 0x0 ;  /* 0x0000000000007b1d */ /* 0x000fe20000010000 */
[----:B---3--:R-:W-:-:S02]  /*0d40*/  ISETP.LE.AND P1, PT, R12, UR5, PT ;  /* 0x000000050c007c0c */ /* 0x008fc4000bf23270 */
[----:B------:R-:W-:Y:S01]  /*0d50*/  ISETP.LE.AND P2, PT, R12, UR5, PT ;  /* 0x000000050c007c0c */ /* 0x000fe2000bf43270 */
[----:B0-----:R-:W-:-:S04]  /*0d60*/  FFMA R8, R8, R13, R15 ;  /* 0x0000000d08087223 */ /* 0x001fc8000000000f */
[----:B-1----:R-:W-:-:S04]  /*0d70*/  FFMA R8, R29, R9, R8 ;  /* 0x000000091d087223 */ /* 0x002fc80000000008 */
[----:B-----5:R-:W-:-:S04]  /*0d80*/  FFMA R25, R25, R10, R8 ;  /* 0x0000000a19197223 */ /* 0x020fc80000000008 */
[----:B--2---:R-:W-:Y:S01]  /*0d90*/  FFMA R25, R14, R11, R25 ;  /* 0x0000000b0e197223 */ /* 0x004fe20000000019 */
[----:B------:R-:W-:Y:S06]  /*0da0*/  @P1 BRA `(.L_x_15) ;  /* 0x0000000400901947 */ /* 0x000fec0003800000 */
[----:B------:R-:W-:Y:S01]  /*0db0*/  ISETP.GE.AND P1, PT, R6, UR10, PT ;  /* 0x0000000a06007c0c */ /* 0x000fe2000bf26270 */
[----:B------:R-:W-:-:S12]  /*0dc0*/  BSSY.RECONVERGENT B0, `(.L_x_16) ;  /* 0x0000032000007945 */ /* 0x000fd80003800200 */
[----:B------:R-:W-:Y:S05]  /*0dd0*/  @P1 BRA `(.L_x_17) ;  /* 0x0000000000a41947 */ /* 0x000fea0003800000 */
[----:B------:R-:W-:-:S13]  /*0de0*/  ISETP.NE.AND P3, PT, R21, RZ, PT ;  /* 0x000000ff1500720c */ /* 0x000fda0003f65270 */
[----:B------:R-:W-:Y:S05]  /*0df0*/  @P3 BRA `(.L_x_18) ;  /* 0x0000000000b83947 */ /* 0x000fea0003800000 */
[----:B------:R-:W-:Y:S01]  /*0e00*/  VIADD R13, R2, UR4 ;  /* 0x00000004020d7c36 */ /* 0x000fe20008000000 */
[----:B------:R-:W-:-:S04]  /*0e10*/  LOP3.LUT P1, RZ, R12, 0x3, RZ, 0xc0, !PT ;  /* 0x000000030cff7812 */ /* 0x000fc8000782c0ff */
[----:B------:R-:W-:-:S04]  /*0e20*/  IADD3 R15, PT, PT, R13, 0x3, RZ ;  /* 0x000000030d0f7810 */ /* 0x000fc80007ffe0ff */
[----:B------:R-:W-:-:S13]  /*0e30*/  ISETP.LT.AND P1, PT, R15, R12, !P1 ;  /* 0x0000000c0f00720c */ /* 0x000fda0004f21270 */
[----:B------:R-:W-:Y:S05]  /*0e40*/  @!P1 BRA `(.L_x_19) ;  /* 0x0000000000249947 */ /* 0x000fea0003800000 */
[----:B------:R-:W-:-:S05]  /*0e50*/  VIADD R8, R2, UR6 ;  /* 0x0000000602087c36 */ /* 0x000fca0008000000 */
[----:B------:R-:W-:-:S04]  /*0e60*/  IADD3 R9, P1, PT, R19, R8, RZ ;  /* 0x0000000813097210 */ /* 0x000fc80007f3e0ff */
[----:B------:R-:W-:Y:S02]  /*0e70*/  IADD3.X R10, PT, PT, RZ, R16, RZ, P1, !PT ;  /* 0x00000010ff0a7210 */ /* 0x000fe40000ffe4ff */
[----:B------:R-:W-:-:S04]  /*0e80*/  LEA R8, P1, R9, UR12, 0x2 ;  /* 0x0000000c09087c11 */ /* 0x000fc8000f8210ff */
[----:B------:R-:W-:-:S06]  /*0e90*/  LEA.HI.X R9, R9, UR13, R10, 0x2, P1 ;  /* 0x0000000d09097c11 */ /* 0x000fcc00088f140a */
[----:B------:R-:W2:Y:S01]  /*0ea0*/  LDG.E.128.CONSTANT R8, desc[UR8][R8.64+0x80] ;  /* 0x0000800808087981 */ /* 0x000ea2000c1e9d00 */
[----:B------:R-:W-:-:S05]  /*0eb0*/  IMAD R13, R22, 0x1400, R4 ;  /* 0x00001400160d7824 */ /* 0x000fca00078e0204 */
[----:B--2---:R0:W-:Y:S01]  /*0ec0*/  STS.128 [R13], R8 ;  /* 0x000000080d007388 */ /* 0x0041e20000000c00 */
[----:B------:R-:W-:Y:S05]  /*0ed0*/  BRA `(.L_x_18) ;  /* 0x0000000000807947 */ /* 0x000fea0003800000 */
.L_x_19:
[----:B------:R-:W-:Y:S01]  /*0ee0*/  VIADD R8, R2, UR6 ;  /* 0x0000000602087c36 */ /* 0x000fe20008000000 */
[C---:B------:R-:W-:Y:S01]  /*0ef0*/  IADD3 R9, PT, PT, R13.reuse, 0x1, RZ ;  /* 0x000000010d097810 */ /* 0x040fe20007ffe0ff */
[----:B------:R-:W-:-:S03]  /*0f00*/  VIADD R11, R13, 0x2 ;  /* 0x000000020d0b7836 */ /* 0x000fc60000000000 */
[----:B------:R-:W-:Y:S02]  /*0f10*/  IADD3 R10, P1, PT, R19, R8, RZ ;  /* 0x00000008130a7210 */ /* 0x000fe40007f3e0ff */
[----:B------:R-:W-:Y:S02]  /*0f20*/  ISETP.GE.AND P4, PT, R9, R12, PT ;  /* 0x0000000c0900720c */ /* 0x000fe40003f86270 */
[----:B------:R-:W-:Y:S02]  /*0f30*/  IADD3.X R23, PT, PT, RZ, R16, RZ, P1, !PT ;  /* 0x00000010ff177210 */ /* 0x000fe40000ffe4ff */
[C---:B------:R-:W-:Y:S02]  /*0f40*/  LEA R8, P6, R10.reuse, UR12, 0x2 ;  /* 0x0000000c0a087c11 */ /* 0x040fe4000f8c10ff */
[-C--:B------:R-:W-:Y:S01]  /*0f50*/  ISETP.GE.AND P1, PT, R13, R12.reuse, PT ;  /* 0x0000000c0d00720c */ /* 0x080fe20003f26270 */
[----:B------:R-:W-:Y:S01]  /*0f60*/  HFMA2 R13, -RZ, RZ, 0, 0 ;  /* 0x00000000ff0d7431 */ /* 0x000fe200000001ff */
[----:B------:R-:W-:Y:S01]  /*0f70*/  LEA.HI.X R9, R10, UR13, R23, 0x2, P6 ;  /* 0x0000000d0a097c11 */ /* 0x000fe2000b0f1417 */
[----:B------:R-:W-:Y:S01]  /*0f80*/  IMAD.MOV.U32 R10, RZ, RZ, RZ ;  /* 0x000000ffff0a7224 */ /* 0x000fe200078e00ff */
[----:B------:R-:W-:-:S02]  /*0f90*/  ISETP.GE.AND P5, PT, R11, R12, PT ;  /* 0x0000000c0b00720c */ /* 0x000fc40003fa6270 */
[----:B------:R-:W-:Y:S02]  /*0fa0*/  ISETP.GE.AND P6, PT, R15, R12, PT ;  /* 0x0000000c0f00720c */ /* 0x000fe40003fc6270 */
[----:B------:R-:W-:Y:S01]  /*0fb0*/  CS2R R14, SRZ ;  /* 0x00000000000e7805 */ /* 0x000fe2000001ff00 */
[----:B------:R-:W2:Y:S04]  /*0fc0*/  @!P4 LDG.E.CONSTANT R13, desc[UR8][R8.64+0x84] ;  /* 0x00008408080dc981 */ /* 0x000ea8000c1e9900 */
[----:B------:R-:W3:Y:S04]  /*0fd0*/  @!P1 LDG.E.CONSTANT R10, desc[UR8][R8.64+0x80] ;  /* 0x00008008080a9981 */ /* 0x000ee8000c1e9900 */
[----:B------:R-:W5:Y:S04]  /*0fe0*/  @!P5 LDG.E.CONSTANT R14, desc[UR8][R8.64+0x88] ;  /* 0x00008808080ed981 */ /* 0x000f68000c1e9900 */
[----:B------:R-:W4:Y:S01]  /*0ff0*/  @!P6 LDG.E.CONSTANT R15, desc[UR8][R8.64+0x8c] ;  /* 0x00008c08080fe981 */ /* 0x000f22000c1e9900 */
[----:B------:R-:W-:-:S04]  /*1000*/  IMAD R11, R22, 0x1400, R3 ;  /* 0x00001400160b7824 */ /* 0x000fc800078e0203 */
[----:B------:R-:W-:-:S05]  /*1010*/  IMAD R11, R2, 0x4, R11 ;  /* 0x00000004020b7824 */ /* 0x000fca00078e020b */
[----:B--2---:R1:W-:Y:S04]  /*1020*/  STS [R11+0x4], R13 ;  /* 0x0000040d0b007388 */ /* 0x0043e80000000800 */
[----:B---3--:R1:W-:Y:S04]  /*1030*/  STS [R11], R10 ;  /* 0x0000000a0b007388 */ /* 0x0083e80000000800 */
[----:B-----5:R1:W-:Y:S04]  /*1040*/  STS [R11+0x8], R14 ;  /* 0x0000080e0b007388 */ /* 0x0203e80000000800 */
[----:B----4-:R1:W-:Y:S01]  /*1050*/  STS [R11+0xc], R15 ;  /* 0x00000c0f0b007388 */ /* 0x0103e20000000800 */
[----:B------:R-:W-:Y:S05]  /*1060*/  BRA `(.L_x_18) ;  /* 0x00000000001c7947 */ /* 0x000fea0003800000 */
.L_x_17:
[----:B------:R-:W-:-:S13]  /*1070*/  ISETP.NE.AND P3, PT, R21, RZ, PT ;  /* 0x000000ff1500720c */ /* 0x000fda0003f65270 */
[----:B------:R-:W-:-:S05]  /*1080*/  @!P3 IMAD R9, R22, 0x1400, R3 ;  /* 0x000014001609b824 */ /* 0x000fca00078e0203 */
[----:B------:R-:W-:-:S05]  /*1090*/  @!P3 LEA R9, R2, R9, 0x2 ;  /* 0x000000090209b211 */ /* 0x000fca00078e10ff */
[----:B------:R2:W-:Y:S04]  /*10a0*/  @!P3 STS [R9], RZ ;  /* 0x000000ff0900b388 */ /* 0x0005e80000000800 */
[----:B------:R2:W-:Y:S04]  /*10b0*/  @!P3 STS [R9+0x4], RZ ;  /* 0x000004ff0900b388 */ /* 0x0005e80000000800 */
[----:B------:R2:W-:Y:S04]  /*10c0*/  @!P3 STS [R9+0x8], RZ ;  /* 0x000008ff0900b388 */ /* 0x0005e80000000800 */
[----:B------:R2:W-:Y:S02]  /*10d0*/  @!P3 STS [R9+0xc], RZ ;  /* 0x00000cff0900b388 */ /* 0x0005e40000000800 */
.L_x_18:
[----:B------:R-:W-:Y:S05]  /*10e0*/  BSYNC.RECONVERGENT B0 ;  /* 0x0000000000007941 */ /* 0x000fea0003800200 */
.L_x_16:
[----:B01----:R-:W-:Y:S01]  /*10f0*/  VIADD R11, R0, UR4 ;  /* 0x00000004000b7c36 */ /* 0x003fe20008000000 */
[----:B------:R-:W-:Y:S04]  /*1100*/  BSSY.RECONVERGENT B0, `(.L_x_15) ;  /* 0x000002e000007945 */ /* 0x000fe80003800200 */
[----:B------:R-:W-:-:S13]  /*1110*/  ISETP.GE.AND P1, PT, R11, R12, PT ;  /* 0x0000000c0b00720c */ /* 0x000fda0003f26270 */
[----:B------:R-:W-:Y:S05]  /*1120*/  @P1 BRA `(.L_x_20) ;  /* 0x0000000000941947 */ /* 0x000fea0003800000 */
[----:B------:R-:W-:Y:S05]  /*1130*/  @P3 BRA `(.L_x_21) ;  /* 0x0000000000a83947 */ /* 0x000fea0003800000 */
[----:B------:R-:W-:Y:S05]  /*1140*/  @!P0 BRA `(.L_x_22) ;  /* 0x00000000001c8947 */ /* 0x000fea0003800000 */
[----:B--2---:R-:W0:Y:S01]  /*1150*/  LDC.64 R8, c[0x0][0x388] ;  /* 0x0000e200ff087b82 */ /* 0x004e220000000a00 */
[----:B------:R-:W-:-:S04]  /*1160*/  IMAD R11, R11, UR11, R5 ;  /* 0x0000000b0b0b7c24 */ /* 0x000fc8000f8e0205 */
[----:B0-----:R-:W-:-:S06]  /*1170*/  IMAD.WIDE R8, R11, 0x4, R8 ;  /* 0x000000040b087825 */ /* 0x001fcc00078e0208 */
[----:B------:R-:W2:Y:S01]  /*1180*/  LDG.E.128.CONSTANT R8, desc[UR8][R8.64] ;  /* 0x0000000808087981 */ /* 0x000ea2000c1e9d00 */
[----:B------:R-:W-:-:S05]  /*1190*/  IMAD R12, R22, 0x1400, R7 ;  /* 0x00001400160c7824 */ /* 0x000fca00078e0207 */
[----:B--2---:R0:W-:Y:S01]  /*11a0*/  STS.128 [R12], R8 ;  /* 0x000000080c007388 */ /* 0x0041e20000000c00 */
[----:B------:R-:W-:Y:S05]  /*11b0*/  BRA `(.L_x_21) ;  /* 0x0000000000887947 */ /* 0x000fea0003800000 */
.L_x_22:
[----:B------:R-:W-:Y:S01]  /*11c0*/  ISETP.GE.AND P5, PT, R5, UR11, PT ;  /* 0x0000000b05007c0c */ /* 0x000fe2000bfa6270 */
[----:B------:R-:W-:Y:S01]  /*11d0*/  IMAD R14, R11, UR11, RZ ;  /* 0x0000000b0b0e7c24 */ /* 0x000fe2000f8e02ff */
[C---:B------:R-:W-:Y:S01]  /*11e0*/  IADD3 R10, PT, PT, R5.reuse, 0x1, RZ ;  /* 0x00000001050a7810 */ /* 0x040fe20007ffe0ff */
[C---:B------:R-:W-:Y:S01]  /*11f0*/  VIADD R11, R5.reuse, 0x2 ;  /* 0x00000002050b7836 */ /* 0x040fe20000000000 */
[----:B------:R-:W-:Y:S01]  /*1200*/  ISETP.GE.AND P1, PT, R18, UR11, PT ;  /* 0x0000000b12007c0c */ /* 0x000fe2000bf26270 */
[----:B------:R-:W-:Y:S01]  /*1210*/  IMAD.MOV.U32 R12, RZ, RZ, RZ ;  /* 0x000000ffff0c7224 */ /* 0x000fe200078e00ff */
[----:B------:R-:W-:Y:S02]  /*1220*/  IADD3 R13, P6, PT, R5, R14, RZ ;  /* 0x0000000e050d7210 */ /* 0x000fe40007fde0ff */
[----:B------:R-:W-:Y:S02]  /*1230*/  ISETP.GE.AND P3, PT, R11, UR11, PT ;  /* 0x0000000b0b007c0c */ /* 0x000fe4000bf66270 */
[----:B------:R-:W-:-:S02]  /*1240*/  ISETP.GE.AND P4, PT, R10, UR11, PT ;  /* 0x0000000b0a007c0c */ /* 0x000fc4000bf86270 */
[----:B------:R-:W-:Y:S01]  /*1250*/  MOV R23, RZ ;  /* 0x000000ff00177202 */ /* 0x000fe20000000f00 */
[----:B--2---:R-:W0:Y:S01]  /*1260*/  @!P5 LDC.64 R8, c[0x0][0x388] ;  /* 0x0000e200ff08db82 */ /* 0x004e220000000a00 */
[----:B------:R-:W-:Y:S02]  /*1270*/  @!P5 IADD3 R11, PT, PT, R5, R14, RZ ;  /* 0x0000000e050bd210 */ /* 0x000fe40007ffe0ff */
[----:B------:R-:W-:Y:S02]  /*1280*/  LEA.HI.X.SX32 R14, R14, RZ, 0x1, P6 ;  /* 0x000000ff0e0e7211 */ /* 0x000fe400030f0eff */
[----:B------:R-:W-:Y:S01]  /*1290*/  LEA R10, P6, R13, UR14, 0x2 ;  /* 0x0000000e0d0a7c11 */ /* 0x000fe2000f8c10ff */
[----:B0-----:R-:W-:-:S03]  /*12a0*/  @!P5 IMAD.WIDE R8, R11, 0x4, R8 ;  /* 0x000000040b08d825 */ /* 0x001fc600078e0208 */
[----:B------:R-:W-:Y:S02]  /*12b0*/  LEA.HI.X R11, R13, UR15, R14, 0x2, P6 ;  /* 0x0000000f0d0b7c11 */ /* 0x000fe4000b0f140e */
[----:B------:R-:W-:Y:S01]  /*12c0*/  CS2R R14, SRZ ;  /* 0x00000000000e7805 */ /* 0x000fe2000001ff00 */
[----:B------:R-:W2:Y:S05]  /*12d0*/  @!P5 LDG.E.CONSTANT R12, desc[UR8][R8.64] ;  /* 0x00000008080cd981 */ /* 0x000eaa000c1e9900 */
[----:B------:R-:W3:Y:S04]  /*12e0*/  @!P4 LDG.E.CONSTANT R14, desc[UR8][R10.64+0x4] ;  /* 0x000004080a0ec981 */ /* 0x000ee8000c1e9900 */
[----:B------:R-:W5:Y:S04]  /*12f0*/  @!P3 LDG.E.CONSTANT R15, desc[UR8][R10.64+0x8] ;  /* 0x000008080a0fb981 */ /* 0x000f68000c1e9900 */
[----:B------:R-:W4:Y:S01]  /*1300*/  @!P1 LDG.E.CONSTANT R23, desc[UR8][R10.64+0xc] ;  /* 0x00000c080a179981 */ /* 0x000f22000c1e9900 */
[----:B------:R-:W-:-:S04]  /*1310*/  IMAD R13, R22, 0x1400, R17 ;  /* 0x00001400160d7824 */ /* 0x000fc800078e0211 */
[----:B------:R-:W-:-:S05]  /*1320*/  IMAD R13, R2, 0x4, R13 ;  /* 0x00000004020d7824 */ /* 0x000fca00078e020d */
[----:B--2---:R1:W-:Y:S04]  /*1330*/  STS [R13], R12 ;  /* 0x0000000c0d007388 */ /* 0x0043e80000000800 */
[----:B---3--:R1:W-:Y:S04]  /*1340*/  STS [R13+0x4], R14 ;  /* 0x0000040e0d007388 */ /* 0x0083e80000000800 */
[----:B-----5:R1:W-:Y:S04]  /*1350*/  STS [R13+0x8], R15 ;  /* 0x0000080f0d007388 */ /* 0x0203e80000000800 */
[----:B----4-:R1:W-:Y:S01]  /*1360*/  STS [R13+0xc], R23 ;  /* 0x00000c170d007388 */ /* 0x0103e20000000800 */
[----:B------:R-:W-:Y:S05]  /*1370*/  BRA `(.L_x_21) ;  /* 0x0000000000187947 */ /* 0x000fea0003800000 */
.L_x_20:
[----:B--2---:R-:W-:-:S05]  /*1380*/  @!P3 IMAD R9, R22, 0x1400, R17 ;  /* 0x000014001609b824 */ /* 0x004fca00078e0211 */
[----:B------:R-:W-:-:S05]  /*1390*/  @!P3 LEA R9, R2, R9, 0x2 ;  /* 0x000000090209b211 */ /* 0x000fca00078e10ff */
[----:B------:R3:W-:Y:S04]  /*13a0*/  @!P3 STS [R9], RZ ;  /* 0x000000ff0900b388 */ /* 0x0007e80000000800 */
[----:B------:R3:W-:Y:S04]  /*13b0*/  @!P3 STS [R9+0x4], RZ ;  /* 0x000004ff0900b388 */ /* 0x0007e80000000800 */
[----:B------:R3:W-:Y:S04]  /*13c0*/  @!P3 STS [R9+0x8], RZ ;  /* 0x000008ff0900b388 */ /* 0x0007e80000000800 */
[----:B------:R3:W-:Y:S02]  /*13d0*/  @!P3 STS [R9+0xc], RZ ;  /* 0x00000cff0900b388 */ /* 0x0007e40000000800 */
.L_x_21:
[----:B------:R-:W-:Y:S05]  /*13e0*/  BSYNC.RECONVERGENT B0 ;  /* 0x0000000000007941 */ /* 0x000fea0003800200 */
.L_x_15:
[----:B------:R-:W-:Y:S06]  /*13f0*/  BAR.SYNC.DEFER_BLOCKING 0x0 ;  /* 0x0000000000007b1d */ /* 0x000fec0000010000 */
[----:B------:R-:W-:Y:S05]  /*1400*/  @!P2 BRA `(.L_x_23) ;  /* 0xfffffff4001ca947 */ /* 0x000fea000383ffff */
.L_x_14:
[----:B------:R-:W5:Y:S01]  /*1410*/  LDCU UR5, c[0x0][0x3a0] ;  /* 0x00007400ff0577ac */ /* 0x000f620008000800 */
[----:B------:R-:W0:Y:S01]  /*1420*/  LDCU UR6, c[0x0][0x398] ;  /* 0x00007300ff0677ac */ /* 0x000e220008000800 */
[----:B-----5:R-:W-:-:S04]  /*1430*/  ISETP.GE.AND P0, PT, R5, UR5, PT ;  /* 0x0000000505007c0c */ /* 0x020fc8000bf06270 */
[----:B0-----:R-:W-:-:S13]  /*1440*/  ISETP.GE.OR P0, PT, R6, UR6, P0 ;  /* 0x0000000606007c0c */ /* 0x001fda0008706670 */
[----:B------:R-:W-:Y:S05]  /*1450*/  @P0 EXIT ;  /* 0x000000000000094d */ /* 0x000fea0003800000 */
[----:B------:R-:W0:Y:S01]  /*1460*/  LDC.64 R2, c[0x0][0x390] ;  /* 0x0000e400ff027b82 */ /* 0x000e220000000a00 */
[----:B------:R-:W-:-:S04]  /*1470*/  IMAD R5, R6, UR5, R5 ;  /* 0x0000000506057c24 */ /* 0x000fc8000f8e0205 */
[----:B0-----:R-:W-:-:S05]  /*1480*/  IMAD.WIDE R2, R5, 0x4, R2 ;  /* 0x0000000405027825 */ /* 0x001fca00078e0202 */
[----:B------:R-:W-:Y:S01]  /*1490*/  STG.E desc[UR8][R2.64], R25 ;  /* 0x0000001902007986 */ /* 0x000fe2000c101908 */
[----:B------:R-:W-:Y:S05]  /*14a0*/  EXIT ;  /* 0x000000000000794d */ /* 0x000fea0003800000 */
.L_x_24:
        /* <DEDUP_REMOVED lines=13> */
.L_x_26:


//--------------------- .nv.shared._Z20gemm_shared_pingpongPKfS0_Pfiii --------------------------
	.section	.nv.shared._Z20gemm_shared_pingpongPKfS0_Pfiii,"aw",@nobits
	.sectionflags	@""
	.align	4
.nv.shared._Z20gemm_shared_pingpongPKfS0_Pfiii:
	.zero		17920


//--------------------- .nv.shared.reserved.0     --------------------------
	.section	.nv.shared.reserved.0,"aw",@nobits
	.weak		__nv_reservedSMEM_offset_0_alias
	.size		__nv_reservedSMEM_offset_0_alias, 0, 64
	.other		__nv_reservedSMEM_offset_0_alias,@"STO_CUDA_RESERVED_SHARED STV_DEFAULT"
__nv_reservedSMEM_offset_0_alias:
	.zero		0
	.zero		64


//--------------------- .nv.shared._Z27gemm_shared_pingpong_float4PKfS0_Pfiii --------------------------
	.section	.nv.shared._Z27gemm_shared_pingpong_float4PKfS0_Pfiii,"aw",@nobits
	.sectionflags	@""
	.align	4
.nv.shared._Z27gemm_shared_pingpong_float4PKfS0_Pfiii:
	.zero		21504


//--------------------- .nv.constant0._Z20gemm_shared_pingpongPKfS0_Pfiii --------------------------
	.section	.nv.constant0._Z20gemm_shared_pingpongPKfS0_Pfiii,"a",@progbits
	.sectionflags	@""
	.align	4
.nv.constant0._Z20gemm_shared_pingpongPKfS0_Pfiii:
	.zero		932


//--------------------- .nv.constant0._Z27gemm_shared_pingpong_float4PKfS0_Pfiii --------------------------
	.section	.nv.constant0._Z27gemm_shared_pingpong_float4PKfS0_Pfiii,"a",@progbits
	.sectionflags	@""
	.align	4
.nv.constant0._Z27gemm_shared_pingpong_float4PKfS0_Pfiii:
	.zero		932


//--------------------- SYMBOLS --------------------------

	.type		.nv.reservedSmem.offset0,@object
	.size		.nv.reservedSmem.offset0,0x4
	.type		.nv.reservedSmem.cap,@object
	.size		.nv.reservedSmem.cap,0x4
